	.target	sm_103a

	.elftype	@"ET_EXEC"


//--------------------- .note.nv.tkinfo           --------------------------
	.section	.note.nv.tkinfo,"",@"SHT_NOTE"
	.sectionflags	@"SHF_NOTE_NV_TKINFO"
	.tkinfo
        /*0018*/ 	.word	0x00000002
        /*0030*/ 	.string	""
        /*0030*/ 	.string	"ptxas"
        /*0030*/ 	.string	"Cuda compilation tools, release 13.0, V13.0.88"
        /*0030*/ 	.string	"Build cuda_13.0.r13.0/compiler.36424714_0"
        /*0030*/ 	.string	"-arch sm_103a -m 64 "



//--------------------- .note.nv.cuinfo           --------------------------
	.section	.note.nv.cuinfo,"",@"SHT_NOTE"
	.sectionflags	@"SHF_NOTE_NV_CUINFO"
        /*0018*/ 	.short	0x0002
        /*001a*/ 	.short	0x0067
        /*001c*/ 	.short	0x0082
	.zero		2


//--------------------- .nv.info                  --------------------------
	.section	.nv.info,"",@"SHT_CUDA_INFO"
	.align	4


	//----- nvinfo : EIATTR_REGCOUNT
	.align		4
        /*0000*/ 	.byte	0x04, 0x2f
        /*0002*/ 	.short	(.L_12 - .L_11)
	.align		4
.L_11:
        /*0004*/ 	.word	index@(_ZN7cutlass13device_kernelIN5flash11enable_sm90INS1_16FlashAttnFwdSm90INS1_25CollectiveMainloopFwdSm90ILi2EN4cute5tupleIJNS5_1CILi1EEES8_S8_EEENS6_IJNS7_ILi128EEESA_SA_EEELi128ENS_10bfloat16_tEfNS_4arch4Sm90ELb1ELb0ELb1ELb1ELb0ELb1ELb0ELb1ELb1ELb1ELb1ELb0EEENS1_21CollectiveEpilogueFwdISB_S9_SC_SE_Li256ELb1ELb1ELb1ELb0EEENS1_36VarlenDynamicPersistentTileSchedulerILi128ELi128ELi256ELi128ELb1ELb1ELb1ELb1ELb1ELb1EEEEEEEEEvNT_6ParamsE)
        /*0008*/ 	.word	0x00000004


	//----- nvinfo : EIATTR_FRAME_SIZE
	.align		4
.L_12:
        /*000c*/ 	.byte	0x04, 0x11
        /*000e*/ 	.short	(.L_14 - .L_13)
	.align		4
.L_13:
        /*0010*/ 	.word	index@(_ZN7cutlass13device_kernelIN5flash11enable_sm90INS1_16FlashAttnFwdSm90INS1_25CollectiveMainloopFwdSm90ILi2EN4cute5tupleIJNS5_1CILi1EEES8_S8_EEENS6_IJNS7_ILi128EEESA_SA_EEELi128ENS_10bfloat16_tEfNS_4arch4Sm90ELb1ELb0ELb1ELb1ELb0ELb1ELb0ELb1ELb1ELb1ELb1ELb0EEENS1_21CollectiveEpilogueFwdISB_S9_SC_SE_Li256ELb1ELb1ELb1ELb0EEENS1_36VarlenDynamicPersistentTileSchedulerILi128ELi128ELi256ELi128ELb1ELb1ELb1ELb1ELb1ELb1EEEEEEEEEvNT_6ParamsE)
        /*0014*/ 	.word	0x00000000


	//----- nvinfo : EIATTR_REGCOUNT
	.align		4
.L_14:
        /*0018*/ 	.byte	0x04, 0x2f
        /*001a*/ 	.short	(.L_16 - .L_15)
	.align		4
.L_15:
        /*001c*/ 	.word	index@(_ZN7cutlass13device_kernelIN5flash11enable_sm90INS1_16FlashAttnFwdSm90INS1_25CollectiveMainloopFwdSm90ILi2EN4cute5tupleIJNS5_1CILi1EEES8_S8_EEENS6_IJNS7_ILi128EEESA_SA_EEELi128ENS_10bfloat16_tEfNS_4arch4Sm90ELb1ELb0ELb1ELb1ELb0ELb0ELb0ELb1ELb1ELb1ELb1ELb0EEENS1_21CollectiveEpilogueFwdISB_S9_SC_SE_Li256ELb1ELb1ELb1ELb0EEENS1_36VarlenDynamicPersistentTileSchedulerILi128ELi128ELi256ELi128ELb1ELb1ELb1ELb1ELb1ELb1EEEEEEEEEvNT_6ParamsE)
        /*0020*/ 	.word	0x00000004


	//----- nvinfo : EIATTR_FRAME_SIZE
	.align		4
.L_16:
        /*0024*/ 	.byte	0x04, 0x11
        /*0026*/ 	.short	(.L_18 - .L_17)
	.align		4
.L_17:
        /*0028*/ 	.word	index@(_ZN7cutlass13device_kernelIN5flash11enable_sm90INS1_16FlashAttnFwdSm90INS1_25CollectiveMainloopFwdSm90ILi2EN4cute5tupleIJNS5_1CILi1EEES8_S8_EEENS6_IJNS7_ILi128EEESA_SA_EEELi128ENS_10bfloat16_tEfNS_4arch4Sm90ELb1ELb0ELb1ELb1ELb0ELb0ELb0ELb1ELb1ELb1ELb1ELb0EEENS1_21CollectiveEpilogueFwdISB_S9_SC_SE_Li256ELb1ELb1ELb1ELb0EEENS1_36VarlenDynamicPersistentTileSchedulerILi128ELi128ELi256ELi128ELb1ELb1ELb1ELb1ELb1ELb1EEEEEEEEEvNT_6ParamsE)
        /*002c*/ 	.word	0x00000000


	//----- nvinfo : EIATTR_REGCOUNT
	.align		4
.L_18:
        /*0030*/ 	.byte	0x04, 0x2f
        /*0032*/ 	.short	(.L_20 - .L_19)
	.align		4
.L_19:
        /*0034*/ 	.word	index@(_ZN7cutlass13device_kernelIN5flash11enable_sm90INS1_16FlashAttnFwdSm90INS1_25CollectiveMainloopFwdSm90ILi2EN4cute5tupleIJNS5_1CILi1EEES8_S8_EEENS6_IJNS7_ILi128EEESA_SA_EEELi128ENS_10bfloat16_tEfNS_4arch4Sm90ELb1ELb0ELb1ELb0ELb0ELb0ELb0ELb1ELb1ELb1ELb1ELb0EEENS1_21CollectiveEpilogueFwdISB_S9_SC_SE_Li256ELb0ELb1ELb1ELb0EEENS1_19SingleTileSchedulerILb0ELb1ELb1ELi128EEEEEEEEEvNT_6ParamsE)
        /*0038*/ 	.word	0x00000004


	//----- nvinfo : EIATTR_FRAME_SIZE
	.align		4
.L_20:
        /*003c*/ 	.byte	0x04, 0x11
        /*003e*/ 	.short	(.L_22 - .L_21)
	.align		4
.L_21:
        /*0040*/ 	.word	index@(_ZN7cutlass13device_kernelIN5flash11enable_sm90INS1_16FlashAttnFwdSm90INS1_25CollectiveMainloopFwdSm90ILi2EN4cute5tupleIJNS5_1CILi1EEES8_S8_EEENS6_IJNS7_ILi128EEESA_SA_EEELi128ENS_10bfloat16_tEfNS_4arch4Sm90ELb1ELb0ELb1ELb0ELb0ELb0ELb0ELb1ELb1ELb1ELb1ELb0EEENS1_21CollectiveEpilogueFwdISB_S9_SC_SE_Li256ELb0ELb1ELb1ELb0EEENS1_19SingleTileSchedulerILb0ELb1ELb1ELi128EEEEEEEEEvNT_6ParamsE)
        /*0044*/ 	.word	0x00000000


	//----- nvinfo : EIATTR_REGCOUNT
	.align		4
.L_22:
        /*0048*/ 	.byte	0x04, 0x2f
        /*004a*/ 	.short	(.L_24 - .L_23)
	.align		4
.L_23:
        /*004c*/ 	.word	index@(_ZN7cutlass13device_kernelIN5flash11enable_sm90INS1_16FlashAttnFwdSm90INS1_25CollectiveMainloopFwdSm90ILi2EN4cute5tupleIJNS5_1CILi1EEES8_S8_EEENS6_IJNS7_ILi128EEESA_SA_EEELi128ENS_10bfloat16_tEfNS_4arch4Sm90ELb0ELb1ELb1ELb1ELb0ELb1ELb0ELb1ELb1ELb1ELb1ELb0EEENS1_21CollectiveEpilogueFwdISB_S9_SC_SE_Li256ELb1ELb1ELb1ELb0EEENS1_36VarlenDynamicPersistentTileSchedulerILi128ELi128ELi256ELi128ELb1ELb1ELb1ELb1ELb0ELb1EEEEEEEEEvNT_6ParamsE)
        /*0050*/ 	.word	0x00000004


	//----- nvinfo : EIATTR_FRAME_SIZE
	.align		4
.L_24:
        /*0054*/ 	.byte	0x04, 0x11
        /*0056*/ 	.short	(.L_26 - .L_25)
	.align		4
.L_25:
        /*0058*/ 	.word	index@(_ZN7cutlass13device_kernelIN5flash11enable_sm90INS1_16FlashAttnFwdSm90INS1_25CollectiveMainloopFwdSm90ILi2EN4cute5tupleIJNS5_1CILi1EEES8_S8_EEENS6_IJNS7_ILi128EEESA_SA_EEELi128ENS_10bfloat16_tEfNS_4arch4Sm90ELb0ELb1ELb1ELb1ELb0ELb1ELb0ELb1ELb1ELb1ELb1ELb0EEENS1_21CollectiveEpilogueFwdISB_S9_SC_SE_Li256ELb1ELb1ELb1ELb0EEENS1_36VarlenDynamicPersistentTileSchedulerILi128ELi128ELi256ELi128ELb1ELb1ELb1ELb1ELb0ELb1EEEEEEEEEvNT_6ParamsE)
        /*005c*/ 	.word	0x00000000


	//----- nvinfo : EIATTR_REGCOUNT
	.align		4
.L_26:
        /*0060*/ 	.byte	0x04, 0x2f
        /*0062*/ 	.short	(.L_28 - .L_27)
	.align		4
.L_27:
        /*0064*/ 	.word	index@(_ZN7cutlass13device_kernelIN5flash11enable_sm90INS1_16FlashAttnFwdSm90INS1_25CollectiveMainloopFwdSm90ILi2EN4cute5tupleIJNS5_1CILi1EEES8_S8_EEENS6_IJNS7_ILi128EEESA_SA_EEELi128ENS_10bfloat16_tEfNS_4arch4Sm90ELb0ELb1ELb1ELb1ELb0ELb0ELb0ELb1ELb1ELb1ELb1ELb0EEENS1_21CollectiveEpilogueFwdISB_S9_SC_SE_Li256ELb1ELb1ELb1ELb0EEENS1_36VarlenDynamicPersistentTileSchedulerILi128ELi128ELi256ELi128ELb1ELb1ELb1ELb1ELb0ELb1EEEEEEEEEvNT_6ParamsE)
        /*0068*/ 	.word	0x00000004


	//----- nvinfo : EIATTR_FRAME_SIZE
	.align		4
.L_28:
        /*006c*/ 	.byte	0x04, 0x11
        /*006e*/ 	.short	(.L_30 - .L_29)
	.align		4
.L_29:
        /*0070*/ 	.word	index@(_ZN7cutlass13device_kernelIN5flash11enable_sm90INS1_16FlashAttnFwdSm90INS1_25CollectiveMainloopFwdSm90ILi2EN4cute5tupleIJNS5_1CILi1EEES8_S8_EEENS6_IJNS7_ILi128EEESA_SA_EEELi128ENS_10bfloat16_tEfNS_4arch4Sm90ELb0ELb1ELb1ELb1ELb0ELb0ELb0ELb1ELb1ELb1ELb1ELb0EEENS1_21CollectiveEpilogueFwdISB_S9_SC_SE_Li256ELb1ELb1ELb1ELb0EEENS1_36VarlenDynamicPersistentTileSchedulerILi128ELi128ELi256ELi128ELb1ELb1ELb1ELb1ELb0ELb1EEEEEEEEEvNT_6ParamsE)
        /*0074*/ 	.word	0x00000000


	//----- nvinfo : EIATTR_REGCOUNT
	.align		4
.L_30:
        /*0078*/ 	.byte	0x04, 0x2f
        /*007a*/ 	.short	(.L_32 - .L_31)
	.align		4
.L_31:
        /*007c*/ 	.word	index@(_ZN7cutlass13device_kernelIN5flash11enable_sm90INS1_16FlashAttnFwdSm90INS1_25CollectiveMainloopFwdSm90ILi2EN4cute5tupleIJNS5_1CILi1EEES8_S8_EEENS6_IJNS7_ILi128EEESA_SA_EEELi128ENS_10bfloat16_tEfNS_4arch4Sm90ELb0ELb1ELb1ELb0ELb0ELb0ELb0ELb1ELb1ELb1ELb1ELb0EEENS1_21CollectiveEpilogueFwdISB_S9_SC_SE_Li256ELb0ELb1ELb1ELb0EEENS1_19SingleTileSchedulerILb0ELb1ELb1ELi128EEEEEEEEEvNT_6ParamsE)
        /*0080*/ 	.word	0x00000004


	//----- nvinfo : EIATTR_FRAME_SIZE
	.align		4
.L_32:
        /*0084*/ 	.byte	0x04, 0x11
        /*0086*/ 	.short	(.L_34 - .L_33)
	.align		4
.L_33:
        /*0088*/ 	.word	index@(_ZN7cutlass13device_kernelIN5flash11enable_sm90INS1_16FlashAttnFwdSm90INS1_25CollectiveMainloopFwdSm90ILi2EN4cute5tupleIJNS5_1CILi1EEES8_S8_EEENS6_IJNS7_ILi128EEESA_SA_EEELi128ENS_10bfloat16_tEfNS_4arch4Sm90ELb0ELb1ELb1ELb0ELb0ELb0ELb0ELb1ELb1ELb1ELb1ELb0EEENS1_21CollectiveEpilogueFwdISB_S9_SC_SE_Li256ELb0ELb1ELb1ELb0EEENS1_19SingleTileSchedulerILb0ELb1ELb1ELi128EEEEEEEEEvNT_6ParamsE)
        /*008c*/ 	.word	0x00000000


	//----- nvinfo : EIATTR_REGCOUNT
	.align		4
.L_34:
        /*0090*/ 	.byte	0x04, 0x2f
        /*0092*/ 	.short	(.L_36 - .L_35)
	.align		4
.L_35:
        /*0094*/ 	.word	index@(_ZN7cutlass13device_kernelIN5flash11enable_sm90INS1_16FlashAttnFwdSm90INS1_25CollectiveMainloopFwdSm90ILi2EN4cute5tupleIJNS5_1CILi1EEES8_S8_EEENS6_IJNS7_ILi128EEENS7_ILi176EEESA_EEELi128ENS_10bfloat16_tEfNS_4arch4Sm90ELb0ELb0ELb1ELb1ELb0ELb1ELb0ELb1ELb1ELb1ELb1ELb0EEENS1_21CollectiveEpilogueFwdINS6_IJSA_SA_SB_EEES9_SD_SF_Li256ELb1ELb1ELb1ELb0EEENS1_36VarlenDynamicPersistentTileSchedulerILi128ELi176ELi256ELi128ELb1ELb1ELb1ELb0ELb1ELb1EEEEEEEEEvNT_6ParamsE)
        /*0098*/ 	.word	0x00000004


	//----- nvinfo : EIATTR_FRAME_SIZE
	.align		4
.L_36:
        /*009c*/ 	.byte	0x04, 0x11
        /*009e*/ 	.short	(.L_38 - .L_37)
	.align		4
.L_37:
        /*00a0*/ 	.word	index@(_ZN7cutlass13device_kernelIN5flash11enable_sm90INS1_16FlashAttnFwdSm90INS1_25CollectiveMainloopFwdSm90ILi2EN4cute5tupleIJNS5_1CILi1EEES8_S8_EEENS6_IJNS7_ILi128EEENS7_ILi176EEESA_EEELi128ENS_10bfloat16_tEfNS_4arch4Sm90ELb0ELb0ELb1ELb1ELb0ELb1ELb0ELb1ELb1ELb1ELb1ELb0EEENS1_21CollectiveEpilogueFwdINS6_IJSA_SA_SB_EEES9_SD_SF_Li256ELb1ELb1ELb1ELb0EEENS1_36VarlenDynamicPersistentTileSchedulerILi128ELi176ELi256ELi128ELb1ELb1ELb1ELb0ELb1ELb1EEEEEEEEEvNT_6ParamsE)
        /*00a4*/ 	.word	0x00000000


	//----- nvinfo : EIATTR_REGCOUNT
	.align		4
.L_38:
        /*00a8*/ 	.byte	0x04, 0x2f
        /*00aa*/ 	.short	(.L_40 - .L_39)
	.align		4
.L_39:
        /*00ac*/ 	.word	index@(_ZN7cutlass13device_kernelIN5flash11enable_sm90INS1_16FlashAttnFwdSm90INS1_25CollectiveMainloopFwdSm90ILi2EN4cute5tupleIJNS5_1CILi1EEES8_S8_EEENS6_IJNS7_ILi128EEENS7_ILi176EEESA_EEELi128ENS_10bfloat16_tEfNS_4arch4Sm90ELb0ELb0ELb1ELb1ELb0ELb0ELb0ELb1ELb1ELb1ELb1ELb0EEENS1_21CollectiveEpilogueFwdINS6_IJSA_SA_SB_EEES9_SD_SF_Li256ELb1ELb1ELb1ELb0EEENS1_36VarlenDynamicPersistentTileSchedulerILi128ELi176ELi256ELi128ELb1ELb1ELb1ELb0ELb1ELb1EEEEEEEEEvNT_6ParamsE)
        /*00b0*/ 	.word	0x00000004


	//----- nvinfo : EIATTR_FRAME_SIZE
	.align		4
.L_40:
        /*00b4*/ 	.byte	0x04, 0x11
        /*00b6*/ 	.short	(.L_42 - .L_41)
	.align		4
.L_41:
        /*00b8*/ 	.word	index@(_ZN7cutlass13device_kernelIN5flash11enable_sm90INS1_16FlashAttnFwdSm90INS1_25CollectiveMainloopFwdSm90ILi2EN4cute5tupleIJNS5_1CILi1EEES8_S8_EEENS6_IJNS7_ILi128EEENS7_ILi176EEESA_EEELi128ENS_10bfloat16_tEfNS_4arch4Sm90ELb0ELb0ELb1ELb1ELb0ELb0ELb0ELb1ELb1ELb1ELb1ELb0EEENS1_21CollectiveEpilogueFwdINS6_IJSA_SA_SB_EEES9_SD_SF_Li256ELb1ELb1ELb1ELb0EEENS1_36VarlenDynamicPersistentTileSchedulerILi128ELi176ELi256ELi128ELb1ELb1ELb1ELb0ELb1ELb1EEEEEEEEEvNT_6ParamsE)
        /*00bc*/ 	.word	0x00000000


	//----- nvinfo : EIATTR_REGCOUNT
	.align		4
.L_42:
        /*00c0*/ 	.byte	0x04, 0x2f
        /*00c2*/ 	.short	(.L_44 - .L_43)
	.align		4
.L_43:
        /*00c4*/ 	.word	index@(_ZN7cutlass13device_kernelIN5flash11enable_sm90INS1_16FlashAttnFwdSm90INS1_25CollectiveMainloopFwdSm90ILi2EN4cute5tupleIJNS5_1CILi1EEES8_S8_EEENS6_IJNS7_ILi128EEENS7_ILi176EEESA_EEELi128ENS_10bfloat16_tEfNS_4arch4Sm90ELb0ELb0ELb1ELb0ELb0ELb0ELb0ELb1ELb1ELb1ELb1ELb0EEENS1_21CollectiveEpilogueFwdINS6_IJSA_SA_SB_EEES9_SD_SF_Li256ELb0ELb1ELb1ELb0EEENS1_19SingleTileSchedulerILb0ELb1ELb1ELi128EEEEEEEEEvNT_6ParamsE)
        /*00c8*/ 	.word	0x00000004


	//----- nvinfo : EIATTR_FRAME_SIZE
	.align		4
.L_44:
        /*00cc*/ 	.byte	0x04, 0x11
        /*00ce*/ 	.short	(.L_46 - .L_45)
	.align		4
.L_45:
        /*00d0*/ 	.word	index@(_ZN7cutlass13device_kernelIN5flash11enable_sm90INS1_16FlashAttnFwdSm90INS1_25CollectiveMainloopFwdSm90ILi2EN4cute5tupleIJNS5_1CILi1EEES8_S8_EEENS6_IJNS7_ILi128EEENS7_ILi176EEESA_EEELi128ENS_10bfloat16_tEfNS_4arch4Sm90ELb0ELb0ELb1ELb0ELb0ELb0ELb0ELb1ELb1ELb1ELb1ELb0EEENS1_21CollectiveEpilogueFwdINS6_IJSA_SA_SB_EEES9_SD_SF_Li256ELb0ELb1ELb1ELb0EEENS1_19SingleTileSchedulerILb0ELb1ELb1ELi128EEEEEEEEEvNT_6ParamsE)
        /*00d4*/ 	.word	0x00000000


	//----- nvinfo : EIATTR_MIN_STACK_SIZE
	.align		4
.L_46:
        /*00d8*/ 	.byte	0x04, 0x12
        /*00da*/ 	.short	(.L_48 - .L_47)
	.align		4
.L_47:
        /*00dc*/ 	.word	index@(_ZN7cutlass13device_kernelIN5flash11enable_sm90INS1_16FlashAttnFwdSm90INS1_25CollectiveMainloopFwdSm90ILi2EN4cute5tupleIJNS5_1CILi1EEES8_S8_EEENS6_IJNS7_ILi128EEENS7_ILi176EEESA_EEELi128ENS_10bfloat16_tEfNS_4arch4Sm90ELb0ELb0ELb1ELb0ELb0ELb0ELb0ELb1ELb1ELb1ELb1ELb0EEENS1_21CollectiveEpilogueFwdINS6_IJSA_SA_SB_EEES9_SD_SF_Li256ELb0ELb1ELb1ELb0EEENS1_19SingleTileSchedulerILb0ELb1ELb1ELi128EEEEEEEEEvNT_6ParamsE)
        /*00e0*/ 	.word	0x00000000


	//----- nvinfo : EIATTR_MIN_STACK_SIZE
	.align		4
.L_48:
        /*00e4*/ 	.byte	0x04, 0x12
        /*00e6*/ 	.short	(.L_50 - .L_49)
	.align		4
.L_49:
        /*00e8*/ 	.word	index@(_ZN7cutlass13device_kernelIN5flash11enable_sm90INS1_16FlashAttnFwdSm90INS1_25CollectiveMainloopFwdSm90ILi2EN4cute5tupleIJNS5_1CILi1EEES8_S8_EEENS6_IJNS7_ILi128EEENS7_ILi176EEESA_EEELi128ENS_10bfloat16_tEfNS_4arch4Sm90ELb0ELb0ELb1ELb1ELb0ELb0ELb0ELb1ELb1ELb1ELb1ELb0EEENS1_21CollectiveEpilogueFwdINS6_IJSA_SA_SB_EEES9_SD_SF_Li256ELb1ELb1ELb1ELb0EEENS1_36VarlenDynamicPersistentTileSchedulerILi128ELi176ELi256ELi128ELb1ELb1ELb1ELb0ELb1ELb1EEEEEEEEEvNT_6ParamsE)
        /*00ec*/ 	.word	0x00000000


	//----- nvinfo : EIATTR_MIN_STACK_SIZE
	.align		4
.L_50:
        /*00f0*/ 	.byte	0x04, 0x12
        /*00f2*/ 	.short	(.L_52 - .L_51)
	.align		4
.L_51:
        /*00f4*/ 	.word	index@(_ZN7cutlass13device_kernelIN5flash11enable_sm90INS1_16FlashAttnFwdSm90INS1_25CollectiveMainloopFwdSm90ILi2EN4cute5tupleIJNS5_1CILi1EEES8_S8_EEENS6_IJNS7_ILi128EEENS7_ILi176EEESA_EEELi128ENS_10bfloat16_tEfNS_4arch4Sm90ELb0ELb0ELb1ELb1ELb0ELb1ELb0ELb1ELb1ELb1ELb1ELb0EEENS1_21CollectiveEpilogueFwdINS6_IJSA_SA_SB_EEES9_SD_SF_Li256ELb1ELb1ELb1ELb0EEENS1_36VarlenDynamicPersistentTileSchedulerILi128ELi176ELi256ELi128ELb1ELb1ELb1ELb0ELb1ELb1EEEEEEEEEvNT_6ParamsE)
        /*00f8*/ 	.word	0x00000000


	//----- nvinfo : EIATTR_MIN_STACK_SIZE
	.align		4
.L_52:
        /*00fc*/ 	.byte	0x04, 0x12
        /*00fe*/ 	.short	(.L_54 - .L_53)
	.align		4
.L_53:
        /*0100*/ 	.word	index@(_ZN7cutlass13device_kernelIN5flash11enable_sm90INS1_16FlashAttnFwdSm90INS1_25CollectiveMainloopFwdSm90ILi2EN4cute5tupleIJNS5_1CILi1EEES8_S8_EEENS6_IJNS7_ILi128EEESA_SA_EEELi128ENS_10bfloat16_tEfNS_4arch4Sm90ELb0ELb1ELb1ELb0ELb0ELb0ELb0ELb1ELb1ELb1ELb1ELb0EEENS1_21CollectiveEpilogueFwdISB_S9_SC_SE_Li256ELb0ELb1ELb1ELb0EEENS1_19SingleTileSchedulerILb0ELb1ELb1ELi128EEEEEEEEEvNT_6ParamsE)
        /*0104*/ 	.word	0x00000000


	//----- nvinfo : EIATTR_MIN_STACK_SIZE
	.align		4
.L_54:
        /*0108*/ 	.byte	0x04, 0x12
        /*010a*/ 	.short	(.L_56 - .L_55)
	.align		4
.L_55:
        /*010c*/ 	.word	index@(_ZN7cutlass13device_kernelIN5flash11enable_sm90INS1_16FlashAttnFwdSm90INS1_25CollectiveMainloopFwdSm90ILi2EN4cute5tupleIJNS5_1CILi1EEES8_S8_EEENS6_IJNS7_ILi128EEESA_SA_EEELi128ENS_10bfloat16_tEfNS_4arch4Sm90ELb0ELb1ELb1ELb1ELb0ELb0ELb0ELb1ELb1ELb1ELb1ELb0EEENS1_21CollectiveEpilogueFwdISB_S9_SC_SE_Li256ELb1ELb1ELb1ELb0EEENS1_36VarlenDynamicPersistentTileSchedulerILi128ELi128ELi256ELi128ELb1ELb1ELb1ELb1ELb0ELb1EEEEEEEEEvNT_6ParamsE)
        /*0110*/ 	.word	0x00000000


	//----- nvinfo : EIATTR_MIN_STACK_SIZE
	.align		4
.L_56:
        /*0114*/ 	.byte	0x04, 0x12
        /*0116*/ 	.short	(.L_58 - .L_57)
	.align		4
.L_57:
        /*0118*/ 	.word	index@(_ZN7cutlass13device_kernelIN5flash11enable_sm90INS1_16FlashAttnFwdSm90INS1_25CollectiveMainloopFwdSm90ILi2EN4cute5tupleIJNS5_1CILi1EEES8_S8_EEENS6_IJNS7_ILi128EEESA_SA_EEELi128ENS_10bfloat16_tEfNS_4arch4Sm90ELb0ELb1ELb1ELb1ELb0ELb1ELb0ELb1ELb1ELb1ELb1ELb0EEENS1_21CollectiveEpilogueFwdISB_S9_SC_SE_Li256ELb1ELb1ELb1ELb0EEENS1_36VarlenDynamicPersistentTileSchedulerILi128ELi128ELi256ELi128ELb1ELb1ELb1ELb1ELb0ELb1EEEEEEEEEvNT_6ParamsE)
        /*011c*/ 	.word	0x00000000


	//----- nvinfo : EIATTR_MIN_STACK_SIZE
	.align		4
.L_58:
        /*0120*/ 	.byte	0x04, 0x12
        /*0122*/ 	.short	(.L_60 - .L_59)
	.align		4
.L_59:
        /*0124*/ 	.word	index@(_ZN7cutlass13device_kernelIN5flash11enable_sm90INS1_16FlashAttnFwdSm90INS1_25CollectiveMainloopFwdSm90ILi2EN4cute5tupleIJNS5_1CILi1EEES8_S8_EEENS6_IJNS7_ILi128EEESA_SA_EEELi128ENS_10bfloat16_tEfNS_4arch4Sm90ELb1ELb0ELb1ELb0ELb0ELb0ELb0ELb1ELb1ELb1ELb1ELb0EEENS1_21CollectiveEpilogueFwdISB_S9_SC_SE_Li256ELb0ELb1ELb1ELb0EEENS1_19SingleTileSchedulerILb0ELb1ELb1ELi128EEEEEEEEEvNT_6ParamsE)
        /*0128*/ 	.word	0x00000000


	//----- nvinfo : EIATTR_MIN_STACK_SIZE
	.align		4
.L_60:
        /*012c*/ 	.byte	0x04, 0x12
        /*012e*/ 	.short	(.L_62 - .L_61)
	.align		4
.L_61:
        /*0130*/ 	.word	index@(_ZN7cutlass13device_kernelIN5flash11enable_sm90INS1_16FlashAttnFwdSm90INS1_25CollectiveMainloopFwdSm90ILi2EN4cute5tupleIJNS5_1CILi1EEES8_S8_EEENS6_IJNS7_ILi128EEESA_SA_EEELi128ENS_10bfloat16_tEfNS_4arch4Sm90ELb1ELb0ELb1ELb1ELb0ELb0ELb0ELb1ELb1ELb1ELb1ELb0EEENS1_21CollectiveEpilogueFwdISB_S9_SC_SE_Li256ELb1ELb1ELb1ELb0EEENS1_36VarlenDynamicPersistentTileSchedulerILi128ELi128ELi256ELi128ELb1ELb1ELb1ELb1ELb1ELb1EEEEEEEEEvNT_6ParamsE)
        /*0134*/ 	.word	0x00000000


	//----- nvinfo : EIATTR_MIN_STACK_SIZE
	.align		4
.L_62:
        /*0138*/ 	.byte	0x04, 0x12
        /*013a*/ 	.short	(.L_64 - .L_63)
	.align		4
.L_63:
        /*013c*/ 	.word	index@(_ZN7cutlass13device_kernelIN5flash11enable_sm90INS1_16FlashAttnFwdSm90INS1_25CollectiveMainloopFwdSm90ILi2EN4cute5tupleIJNS5_1CILi1EEES8_S8_EEENS6_IJNS7_ILi128EEESA_SA_EEELi128ENS_10bfloat16_tEfNS_4arch4Sm90ELb1ELb0ELb1ELb1ELb0ELb1ELb0ELb1ELb1ELb1ELb1ELb0EEENS1_21CollectiveEpilogueFwdISB_S9_SC_SE_Li256ELb1ELb1ELb1ELb0EEENS1_36VarlenDynamicPersistentTileSchedulerILi128ELi128ELi256ELi128ELb1ELb1ELb1ELb1ELb1ELb1EEEEEEEEEvNT_6ParamsE)
        /*0140*/ 	.word	0x00000000
.L_64:


//--------------------- .nv.compat                --------------------------
	.section	.nv.compat,"",@"SHT_CUDA_COMPAT_INFO"
	.align	4
        /*0000*/ 	.byte	0x02, 0x09, 0x01, 0x00, 0x02, 0x02, 0x01, 0x00, 0x02, 0x05, 0x05, 0x00, 0x03, 0x07, 0x01, 0x01
        /*0010*/ 	.byte	0x02, 0x03, 0x00, 0x00, 0x02, 0x06, 0x01, 0x00, 0x04, 0x0b, 0x08, 0x00, 0x00, 0x00, 0x00, 0x00
        /*0020*/ 	.byte	0x00, 0x00, 0x00, 0x00


//--------------------- .nv.info._ZN7cutlass13device_kernelIN5flash11enable_sm90INS1_16FlashAttnFwdSm90INS1_25CollectiveMainloopFwdSm90ILi2EN4cute5tupleIJNS5_1CILi1EEES8_S8_EEENS6_IJNS7_ILi128EEENS7_ILi176EEESA_EEELi128ENS_10bfloat16_tEfNS_4arch4Sm90ELb0ELb0ELb1ELb0ELb0ELb0ELb0ELb1ELb1ELb1ELb1ELb0EEENS1_21CollectiveEpilogueFwdINS6_IJSA_SA_SB_EEES9_SD_SF_Li256ELb0ELb1ELb1ELb0EEENS1_19SingleTileSchedulerILb0ELb1ELb1ELi128EEEEEEEEEvNT_6ParamsE --------------------------
	.section	.nv.info._ZN7cutlass13device_kernelIN5flash11enable_sm90INS1_16FlashAttnFwdSm90INS1_25CollectiveMainloopFwdSm90ILi2EN4cute5tupleIJNS5_1CILi1EEES8_S8_EEENS6_IJNS7_ILi128EEENS7_ILi176EEESA_EEELi128ENS_10bfloat16_tEfNS_4arch4Sm90ELb0ELb0ELb1ELb0ELb0ELb0ELb0ELb1ELb1ELb1ELb1ELb0EEENS1_21CollectiveEpilogueFwdINS6_IJSA_SA_SB_EEES9_SD_SF_Li256ELb0ELb1ELb1ELb0EEENS1_19SingleTileSchedulerILb0ELb1ELb1ELi128EEEEEEEEEvNT_6ParamsE,"",@"SHT_CUDA_INFO"
	.sectionflags	@""
	.align	4


	//----- nvinfo : EIATTR_CUDA_API_VERSION
	.align		4
        /*0000*/ 	.byte	0x04, 0x37
        /*0002*/ 	.short	(.L_66 - .L_65)
.L_65:
        /*0004*/ 	.word	0x00000082


	//----- nvinfo : EIATTR_KPARAM_INFO
	.align		4
.L_66:
        /*0008*/ 	.byte	0x04, 0x17
        /*000a*/ 	.short	(.L_68 - .L_67)
.L_67:
        /*000c*/ 	.word	0x00000000
        /*0010*/ 	.short	0x0000
        /*0012*/ 	.short	0x0000
        /*0014*/ 	.byte	0x00, 0xf0, 0x01, 0x28


	//----- nvinfo : EIATTR_SPARSE_MMA_MASK
	.align		4
.L_68:
        /*0018*/ 	.byte	0x03, 0x50
        /*001a*/ 	.short	0x0000


	//----- nvinfo : EIATTR_MAXREG_COUNT
	.align		4
        /*001c*/ 	.byte	0x03, 0x1b
        /*001e*/ 	.short	0x00a8


	//----- nvinfo : EIATTR_MERCURY_ISA_VERSION
	.align		4
        /*0020*/ 	.byte	0x03, 0x5f
        /*0022*/ 	.short	0x0101


	//----- nvinfo : EIATTR_VRC_CTA_INIT_COUNT
	.align		4
        /*0024*/ 	.byte	0x02, 0x4a
	.zero		1
	.zero		1


	//----- nvinfo : EIATTR_EXIT_INSTR_OFFSETS
	.align		4
        /*0028*/ 	.byte	0x04, 0x1c
        /*002a*/ 	.short	(.L_70 - .L_69)


	//   ....[0]....
.L_69:
        /*002c*/ 	.word	0x00000010


	//----- nvinfo : EIATTR_MAX_THREADS
	.align		4
.L_70:
        /*0030*/ 	.byte	0x04, 0x05
        /*0032*/ 	.short	(.L_72 - .L_71)
.L_71:
        /*0034*/ 	.word	0x00000180
        /*0038*/ 	.word	0x00000001
        /*003c*/ 	.word	0x00000001


	//----- nvinfo : EIATTR_CBANK_PARAM_SIZE
	.align		4
.L_72:
        /*0040*/ 	.byte	0x03, 0x19
        /*0042*/ 	.short	0x0a00


	//----- nvinfo : EIATTR_PARAM_CBANK
	.align		4
        /*0044*/ 	.byte	0x04, 0x0a
        /*0046*/ 	.short	(.L_74 - .L_73)
	.align		4
.L_73:
        /*0048*/ 	.word	index@(.nv.constant0._ZN7cutlass13device_kernelIN5flash11enable_sm90INS1_16FlashAttnFwdSm90INS1_25CollectiveMainloopFwdSm90ILi2EN4cute5tupleIJNS5_1CILi1EEES8_S8_EEENS6_IJNS7_ILi128EEENS7_ILi176EEESA_EEELi128ENS_10bfloat16_tEfNS_4arch4Sm90ELb0ELb0ELb1ELb0ELb0ELb0ELb0ELb1ELb1ELb1ELb1ELb0EEENS1_21CollectiveEpilogueFwdINS6_IJSA_SA_SB_EEES9_SD_SF_Li256ELb0ELb1ELb1ELb0EEENS1_19SingleTileSchedulerILb0ELb1ELb1ELi128EEEEEEEEEvNT_6ParamsE)
        /*004c*/ 	.short	0x0380
        /*004e*/ 	.short	0x0a00


	//----- nvinfo : EIATTR_SW_WAR
	.align		4
.L_74:
        /*0050*/ 	.byte	0x04, 0x36
        /*0052*/ 	.short	(.L_76 - .L_75)
.L_75:
        /*0054*/ 	.word	0x00000008
.L_76:


//--------------------- .nv.info._ZN7cutlass13device_kernelIN5flash11enable_sm90INS1_16FlashAttnFwdSm90INS1_25CollectiveMainloopFwdSm90ILi2EN4cute5tupleIJNS5_1CILi1EEES8_S8_EEENS6_IJNS7_ILi128EEENS7_ILi176EEESA_EEELi128ENS_10bfloat16_tEfNS_4arch4Sm90ELb0ELb0ELb1ELb1ELb0ELb0ELb0ELb1ELb1ELb1ELb1ELb0EEENS1_21CollectiveEpilogueFwdINS6_IJSA_SA_SB_EEES9_SD_SF_Li256ELb1ELb1ELb1ELb0EEENS1_36VarlenDynamicPersistentTileSchedulerILi128ELi176ELi256ELi128ELb1ELb1ELb1ELb0ELb1ELb1EEEEEEEEEvNT_6ParamsE --------------------------
	.section	.nv.info._ZN7cutlass13device_kernelIN5flash11enable_sm90INS1_16FlashAttnFwdSm90INS1_25CollectiveMainloopFwdSm90ILi2EN4cute5tupleIJNS5_1CILi1EEES8_S8_EEENS6_IJNS7_ILi128EEENS7_ILi176EEESA_EEELi128ENS_10bfloat16_tEfNS_4arch4Sm90ELb0ELb0ELb1ELb1ELb0ELb0ELb0ELb1ELb1ELb1ELb1ELb0EEENS1_21CollectiveEpilogueFwdINS6_IJSA_SA_SB_EEES9_SD_SF_Li256ELb1ELb1ELb1ELb0EEENS1_36VarlenDynamicPersistentTileSchedulerILi128ELi176ELi256ELi128ELb1ELb1ELb1ELb0ELb1ELb1EEEEEEEEEvNT_6ParamsE,"",@"SHT_CUDA_INFO"
	.sectionflags	@""
	.align	4


	//----- nvinfo : EIATTR_CUDA_API_VERSION
	.align		4
        /*0000*/ 	.byte	0x04, 0x37
        /*0002*/ 	.short	(.L_78 - .L_77)
.L_77:
        /*0004*/ 	.word	0x00000082


	//----- nvinfo : EIATTR_KPARAM_INFO
	.align		4
.L_78:
        /*0008*/ 	.byte	0x04, 0x17
        /*000a*/ 	.short	(.L_80 - .L_79)
.L_79:
        /*000c*/ 	.word	0x00000000
        /*0010*/ 	.short	0x0000
        /*0012*/ 	.short	0x0000
        /*0014*/ 	.byte	0x00, 0xf0, 0x01, 0x2a


	//----- nvinfo : EIATTR_SPARSE_MMA_MASK
	.align		4
.L_80:
        /*0018*/ 	.byte	0x03, 0x50
        /*001a*/ 	.short	0x0000


	//----- nvinfo : EIATTR_MAXREG_COUNT
	.align		4
        /*001c*/ 	.byte	0x03, 0x1b
        /*001e*/ 	.short	0x00a8


	//----- nvinfo : EIATTR_MERCURY_ISA_VERSION
	.align		4
        /*0020*/ 	.byte	0x03, 0x5f
        /*0022*/ 	.short	0x0101


	//----- nvinfo : EIATTR_VRC_CTA_INIT_COUNT
	.align		4
        /*0024*/ 	.byte	0x02, 0x4a
	.zero		1
	.zero		1


	//----- nvinfo : EIATTR_EXIT_INSTR_OFFSETS
	.align		4
        /*0028*/ 	.byte	0x04, 0x1c
        /*002a*/ 	.short	(.L_82 - .L_81)


	//   ....[0]....
.L_81:
        /*002c*/ 	.word	0x00000010


	//----- nvinfo : EIATTR_MAX_THREADS
	.align		4
.L_82:
        /*0030*/ 	.byte	0x04, 0x05
        /*0032*/ 	.short	(.L_84 - .L_83)
.L_83:
        /*0034*/ 	.word	0x00000180
        /*0038*/ 	.word	0x00000001
        /*003c*/ 	.word	0x00000001


	//----- nvinfo : EIATTR_CBANK_PARAM_SIZE
	.align		4
.L_84:
        /*0040*/ 	.byte	0x03, 0x19
        /*0042*/ 	.short	0x0a80


	//----- nvinfo : EIATTR_PARAM_CBANK
	.align		4
        /*0044*/ 	.byte	0x04, 0x0a
        /*0046*/ 	.short	(.L_86 - .L_85)
	.align		4
.L_85:
        /*0048*/ 	.word	index@(.nv.constant0._ZN7cutlass13device_kernelIN5flash11enable_sm90INS1_16FlashAttnFwdSm90INS1_25CollectiveMainloopFwdSm90ILi2EN4cute5tupleIJNS5_1CILi1EEES8_S8_EEENS6_IJNS7_ILi128EEENS7_ILi176EEESA_EEELi128ENS_10bfloat16_tEfNS_4arch4Sm90ELb0ELb0ELb1ELb1ELb0ELb0ELb0ELb1ELb1ELb1ELb1ELb0EEENS1_21CollectiveEpilogueFwdINS6_IJSA_SA_SB_EEES9_SD_SF_Li256ELb1ELb1ELb1ELb0EEENS1_36VarlenDynamicPersistentTileSchedulerILi128ELi176ELi256ELi128ELb1ELb1ELb1ELb0ELb1ELb1EEEEEEEEEvNT_6ParamsE)
        /*004c*/ 	.short	0x0380
        /*004e*/ 	.short	0x0a80


	//----- nvinfo : EIATTR_SW_WAR
	.align		4
.L_86:
        /*0050*/ 	.byte	0x04, 0x36
        /*0052*/ 	.short	(.L_88 - .L_87)
.L_87:
        /*0054*/ 	.word	0x00000008
.L_88:


//--------------------- .nv.info._ZN7cutlass13device_kernelIN5flash11enable_sm90INS1_16FlashAttnFwdSm90INS1_25CollectiveMainloopFwdSm90ILi2EN4cute5tupleIJNS5_1CILi1EEES8_S8_EEENS6_IJNS7_ILi128EEENS7_ILi176EEESA_EEELi128ENS_10bfloat16_tEfNS_4arch4Sm90ELb0ELb0ELb1ELb1ELb0ELb1ELb0ELb1ELb1ELb1ELb1ELb0EEENS1_21CollectiveEpilogueFwdINS6_IJSA_SA_SB_EEES9_SD_SF_Li256ELb1ELb1ELb1ELb0EEENS1_36VarlenDynamicPersistentTileSchedulerILi128ELi176ELi256ELi128ELb1ELb1ELb1ELb0ELb1ELb1EEEEEEEEEvNT_6ParamsE --------------------------
	.section	.nv.info._ZN7cutlass13device_kernelIN5flash11enable_sm90INS1_16FlashAttnFwdSm90INS1_25CollectiveMainloopFwdSm90ILi2EN4cute5tupleIJNS5_1CILi1EEES8_S8_EEENS6_IJNS7_ILi128EEENS7_ILi176EEESA_EEELi128ENS_10bfloat16_tEfNS_4arch4Sm90ELb0ELb0ELb1ELb1ELb0ELb1ELb0ELb1ELb1ELb1ELb1ELb0EEENS1_21CollectiveEpilogueFwdINS6_IJSA_SA_SB_EEES9_SD_SF_Li256ELb1ELb1ELb1ELb0EEENS1_36VarlenDynamicPersistentTileSchedulerILi128ELi176ELi256ELi128ELb1ELb1ELb1ELb0ELb1ELb1EEEEEEEEEvNT_6ParamsE,"",@"SHT_CUDA_INFO"
	.sectionflags	@""
	.align	4


	//----- nvinfo : EIATTR_CUDA_API_VERSION
	.align		4
        /*0000*/ 	.byte	0x04, 0x37
        /*0002*/ 	.short	(.L_90 - .L_89)
.L_89:
        /*0004*/ 	.word	0x00000082


	//----- nvinfo : EIATTR_KPARAM_INFO
	.align		4
.L_90:
        /*0008*/ 	.byte	0x04, 0x17
        /*000a*/ 	.short	(.L_92 - .L_91)
.L_91:
        /*000c*/ 	.word	0x00000000
        /*0010*/ 	.short	0x0000
        /*0012*/ 	.short	0x0000
        /*0014*/ 	.byte	0x00, 0xf0, 0x01, 0x2a


	//----- nvinfo : EIATTR_SPARSE_MMA_MASK
	.align		4
.L_92:
        /*0018*/ 	.byte	0x03, 0x50
        /*001a*/ 	.short	0x0000


	//----- nvinfo : EIATTR_MAXREG_COUNT
	.align		4
        /*001c*/ 	.byte	0x03, 0x1b
        /*001e*/ 	.short	0x00a8


	//----- nvinfo : EIATTR_MERCURY_ISA_VERSION
	.align		4
        /*0020*/ 	.byte	0x03, 0x5f
        /*0022*/ 	.short	0x0101


	//----- nvinfo : EIATTR_VRC_CTA_INIT_COUNT
	.align		4
        /*0024*/ 	.byte	0x02, 0x4a
	.zero		1
	.zero		1


	//----- nvinfo : EIATTR_EXIT_INSTR_OFFSETS
	.align		4
        /*0028*/ 	.byte	0x04, 0x1c
        /*002a*/ 	.short	(.L_94 - .L_93)


	//   ....[0]....
.L_93:
        /*002c*/ 	.word	0x00000010


	//----- nvinfo : EIATTR_MAX_THREADS
	.align		4
.L_94:
        /*0030*/ 	.byte	0x04, 0x05
        /*0032*/ 	.short	(.L_96 - .L_95)
.L_95:
        /*0034*/ 	.word	0x00000180
        /*0038*/ 	.word	0x00000001
        /*003c*/ 	.word	0x00000001


	//----- nvinfo : EIATTR_CBANK_PARAM_SIZE
	.align		4
.L_96:
        /*0040*/ 	.byte	0x03, 0x19
        /*0042*/ 	.short	0x0a80


	//----- nvinfo : EIATTR_PARAM_CBANK
	.align		4
        /*0044*/ 	.byte	0x04, 0x0a
        /*0046*/ 	.short	(.L_98 - .L_97)
	.align		4
.L_97:
        /*0048*/ 	.word	index@(.nv.constant0._ZN7cutlass13device_kernelIN5flash11enable_sm90INS1_16FlashAttnFwdSm90INS1_25CollectiveMainloopFwdSm90ILi2EN4cute5tupleIJNS5_1CILi1EEES8_S8_EEENS6_IJNS7_ILi128EEENS7_ILi176EEESA_EEELi128ENS_10bfloat16_tEfNS_4arch4Sm90ELb0ELb0ELb1ELb1ELb0ELb1ELb0ELb1ELb1ELb1ELb1ELb0EEENS1_21CollectiveEpilogueFwdINS6_IJSA_SA_SB_EEES9_SD_SF_Li256ELb1ELb1ELb1ELb0EEENS1_36VarlenDynamicPersistentTileSchedulerILi128ELi176ELi256ELi128ELb1ELb1ELb1ELb0ELb1ELb1EEEEEEEEEvNT_6ParamsE)
        /*004c*/ 	.short	0x0380
        /*004e*/ 	.short	0x0a80


	//----- nvinfo : EIATTR_SW_WAR
	.align		4
.L_98:
        /*0050*/ 	.byte	0x04, 0x36
        /*0052*/ 	.short	(.L_100 - .L_99)
.L_99:
        /*0054*/ 	.word	0x00000008
.L_100:


//--------------------- .nv.info._ZN7cutlass13device_kernelIN5flash11enable_sm90INS1_16FlashAttnFwdSm90INS1_25CollectiveMainloopFwdSm90ILi2EN4cute5tupleIJNS5_1CILi1EEES8_S8_EEENS6_IJNS7_ILi128EEESA_SA_EEELi128ENS_10bfloat16_tEfNS_4arch4Sm90ELb0ELb1ELb1ELb0ELb0ELb0ELb0ELb1ELb1ELb1ELb1ELb0EEENS1_21CollectiveEpilogueFwdISB_S9_SC_SE_Li256ELb0ELb1ELb1ELb0EEENS1_19SingleTileSchedulerILb0ELb1ELb1ELi128EEEEEEEEEvNT_6ParamsE --------------------------
	.section	.nv.info._ZN7cutlass13device_kernelIN5flash11enable_sm90INS1_16FlashAttnFwdSm90INS1_25CollectiveMainloopFwdSm90ILi2EN4cute5tupleIJNS5_1CILi1EEES8_S8_EEENS6_IJNS7_ILi128EEESA_SA_EEELi128ENS_10bfloat16_tEfNS_4arch4Sm90ELb0ELb1ELb1ELb0ELb0ELb0ELb0ELb1ELb1ELb1ELb1ELb0EEENS1_21CollectiveEpilogueFwdISB_S9_SC_SE_Li256ELb0ELb1ELb1ELb0EEENS1_19SingleTileSchedulerILb0ELb1ELb1ELi128EEEEEEEEEvNT_6ParamsE,"",@"SHT_CUDA_INFO"
	.sectionflags	@""
	.align	4


	//----- nvinfo : EIATTR_CUDA_API_VERSION
	.align		4
        /*0000*/ 	.byte	0x04, 0x37
        /*0002*/ 	.short	(.L_102 - .L_101)
.L_101:
        /*0004*/ 	.word	0x00000082


	//----- nvinfo : EIATTR_KPARAM_INFO
	.align		4
.L_102:
        /*0008*/ 	.byte	0x04, 0x17
        /*000a*/ 	.short	(.L_104 - .L_103)
.L_103:
        /*000c*/ 	.word	0x00000000
        /*0010*/ 	.short	0x0000
        /*0012*/ 	.short	0x0000
        /*0014*/ 	.byte	0x00, 0xf0, 0x01, 0x28


	//----- nvinfo : EIATTR_SPARSE_MMA_MASK
	.align		4
.L_104:
        /*0018*/ 	.byte	0x03, 0x50
        /*001a*/ 	.short	0x0000


	//----- nvinfo : EIATTR_MAXREG_COUNT
	.align		4
        /*001c*/ 	.byte	0x03, 0x1b
        /*001e*/ 	.short	0x00a8


	//----- nvinfo : EIATTR_MERCURY_ISA_VERSION
	.align		4
        /*0020*/ 	.byte	0x03, 0x5f
        /*0022*/ 	.short	0x0101


	//----- nvinfo : EIATTR_VRC_CTA_INIT_COUNT
	.align		4
        /*0024*/ 	.byte	0x02, 0x4a
	.zero		1
	.zero		1


	//----- nvinfo : EIATTR_EXIT_INSTR_OFFSETS
	.align		4
        /*0028*/ 	.byte	0x04, 0x1c
        /*002a*/ 	.short	(.L_106 - .L_105)


	//   ....[0]....
.L_105:
        /*002c*/ 	.word	0x00000010


	//----- nvinfo : EIATTR_MAX_THREADS
	.align		4
.L_106:
        /*0030*/ 	.byte	0x04, 0x05
        /*0032*/ 	.short	(.L_108 - .L_107)
.L_107:
        /*0034*/ 	.word	0x00000180
        /*0038*/ 	.word	0x00000001
        /*003c*/ 	.word	0x00000001


	//----- nvinfo : EIATTR_CBANK_PARAM_SIZE
	.align		4
.L_108:
        /*0040*/ 	.byte	0x03, 0x19
        /*0042*/ 	.short	0x0a00


	//----- nvinfo : EIATTR_PARAM_CBANK
	.align		4
        /*0044*/ 	.byte	0x04, 0x0a
        /*0046*/ 	.short	(.L_110 - .L_109)
	.align		4
.L_109:
        /*0048*/ 	.word	index@(.nv.constant0._ZN7cutlass13device_kernelIN5flash11enable_sm90INS1_16FlashAttnFwdSm90INS1_25CollectiveMainloopFwdSm90ILi2EN4cute5tupleIJNS5_1CILi1EEES8_S8_EEENS6_IJNS7_ILi128EEESA_SA_EEELi128ENS_10bfloat16_tEfNS_4arch4Sm90ELb0ELb1ELb1ELb0ELb0ELb0ELb0ELb1ELb1ELb1ELb1ELb0EEENS1_21CollectiveEpilogueFwdISB_S9_SC_SE_Li256ELb0ELb1ELb1ELb0EEENS1_19SingleTileSchedulerILb0ELb1ELb1ELi128EEEEEEEEEvNT_6ParamsE)
        /*004c*/ 	.short	0x0380
        /*004e*/ 	.short	0x0a00


	//----- nvinfo : EIATTR_SW_WAR
	.align		4
.L_110:
        /*0050*/ 	.byte	0x04, 0x36
        /*0052*/ 	.short	(.L_112 - .L_111)
.L_111:
        /*0054*/ 	.word	0x00000008
.L_112:


//--------------------- .nv.info._ZN7cutlass13device_kernelIN5flash11enable_sm90INS1_16FlashAttnFwdSm90INS1_25CollectiveMainloopFwdSm90ILi2EN4cute5tupleIJNS5_1CILi1EEES8_S8_EEENS6_IJNS7_ILi128EEESA_SA_EEELi128ENS_10bfloat16_tEfNS_4arch4Sm90ELb0ELb1ELb1ELb1ELb0ELb0ELb0ELb1ELb1ELb1ELb1ELb0EEENS1_21CollectiveEpilogueFwdISB_S9_SC_SE_Li256ELb1ELb1ELb1ELb0EEENS1_36VarlenDynamicPersistentTileSchedulerILi128ELi128ELi256ELi128ELb1ELb1ELb1ELb1ELb0ELb1EEEEEEEEEvNT_6ParamsE --------------------------
	.section	.nv.info._ZN7cutlass13device_kernelIN5flash11enable_sm90INS1_16FlashAttnFwdSm90INS1_25CollectiveMainloopFwdSm90ILi2EN4cute5tupleIJNS5_1CILi1EEES8_S8_EEENS6_IJNS7_ILi128EEESA_SA_EEELi128ENS_10bfloat16_tEfNS_4arch4Sm90ELb0ELb1ELb1ELb1ELb0ELb0ELb0ELb1ELb1ELb1ELb1ELb0EEENS1_21CollectiveEpilogueFwdISB_S9_SC_SE_Li256ELb1ELb1ELb1ELb0EEENS1_36VarlenDynamicPersistentTileSchedulerILi128ELi128ELi256ELi128ELb1ELb1ELb1ELb1ELb0ELb1EEEEEEEEEvNT_6ParamsE,"",@"SHT_CUDA_INFO"
	.sectionflags	@""
	.align	4


	//----- nvinfo : EIATTR_CUDA_API_VERSION
	.align		4
        /*0000*/ 	.byte	0x04, 0x37
        /*0002*/ 	.short	(.L_114 - .L_113)
.L_113:
        /*0004*/ 	.word	0x00000082


	//----- nvinfo : EIATTR_KPARAM_INFO
	.align		4
.L_114:
        /*0008*/ 	.byte	0x04, 0x17
        /*000a*/ 	.short	(.L_116 - .L_115)
.L_115:
        /*000c*/ 	.word	0x00000000
        /*0010*/ 	.short	0x0000
        /*0012*/ 	.short	0x0000
        /*0014*/ 	.byte	0x00, 0xf0, 0x01, 0x2a


	//----- nvinfo : EIATTR_SPARSE_MMA_MASK
	.align		4
.L_116:
        /*0018*/ 	.byte	0x03, 0x50
        /*001a*/ 	.short	0x0000


	//----- nvinfo : EIATTR_MAXREG_COUNT
	.align		4
        /*001c*/ 	.byte	0x03, 0x1b
        /*001e*/ 	.short	0x00a8


	//----- nvinfo : EIATTR_MERCURY_ISA_VERSION
	.align		4
        /*0020*/ 	.byte	0x03, 0x5f
        /*0022*/ 	.short	0x0101


	//----- nvinfo : EIATTR_VRC_CTA_INIT_COUNT
	.align		4
        /*0024*/ 	.byte	0x02, 0x4a
	.zero		1
	.zero		1


	//----- nvinfo : EIATTR_EXIT_INSTR_OFFSETS
	.align		4
        /*0028*/ 	.byte	0x04, 0x1c
        /*002a*/ 	.short	(.L_118 - .L_117)


	//   ....[0]....
.L_117:
        /*002c*/ 	.word	0x00000010


	//----- nvinfo : EIATTR_MAX_THREADS
	.align		4
.L_118:
        /*0030*/ 	.byte	0x04, 0x05
        /*0032*/ 	.short	(.L_120 - .L_119)
.L_119:
        /*0034*/ 	.word	0x00000180
        /*0038*/ 	.word	0x00000001
        /*003c*/ 	.word	0x00000001


	//----- nvinfo : EIATTR_CBANK_PARAM_SIZE
	.align		4
.L_120:
        /*0040*/ 	.byte	0x03, 0x19
        /*0042*/ 	.short	0x0a80


	//----- nvinfo : EIATTR_PARAM_CBANK
	.align		4
        /*0044*/ 	.byte	0x04, 0x0a
        /*0046*/ 	.short	(.L_122 - .L_121)
	.align		4
.L_121:
        /*0048*/ 	.word	index@(.nv.constant0._ZN7cutlass13device_kernelIN5flash11enable_sm90INS1_16FlashAttnFwdSm90INS1_25CollectiveMainloopFwdSm90ILi2EN4cute5tupleIJNS5_1CILi1EEES8_S8_EEENS6_IJNS7_ILi128EEESA_SA_EEELi128ENS_10bfloat16_tEfNS_4arch4Sm90ELb0ELb1ELb1ELb1ELb0ELb0ELb0ELb1ELb1ELb1ELb1ELb0EEENS1_21CollectiveEpilogueFwdISB_S9_SC_SE_Li256ELb1ELb1ELb1ELb0EEENS1_36VarlenDynamicPersistentTileSchedulerILi128ELi128ELi256ELi128ELb1ELb1ELb1ELb1ELb0ELb1EEEEEEEEEvNT_6ParamsE)
        /*004c*/ 	.short	0x0380
        /*004e*/ 	.short	0x0a80


	//----- nvinfo : EIATTR_SW_WAR
	.align		4
.L_122:
        /*0050*/ 	.byte	0x04, 0x36
        /*0052*/ 	.short	(.L_124 - .L_123)
.L_123:
        /*0054*/ 	.word	0x00000008
.L_124:


//--------------------- .nv.info._ZN7cutlass13device_kernelIN5flash11enable_sm90INS1_16FlashAttnFwdSm90INS1_25CollectiveMainloopFwdSm90ILi2EN4cute5tupleIJNS5_1CILi1EEES8_S8_EEENS6_IJNS7_ILi128EEESA_SA_EEELi128ENS_10bfloat16_tEfNS_4arch4Sm90ELb0ELb1ELb1ELb1ELb0ELb1ELb0ELb1ELb1ELb1ELb1ELb0EEENS1_21CollectiveEpilogueFwdISB_S9_SC_SE_Li256ELb1ELb1ELb1ELb0EEENS1_36VarlenDynamicPersistentTileSchedulerILi128ELi128ELi256ELi128ELb1ELb1ELb1ELb1ELb0ELb1EEEEEEEEEvNT_6ParamsE --------------------------
	.section	.nv.info._ZN7cutlass13device_kernelIN5flash11enable_sm90INS1_16FlashAttnFwdSm90INS1_25CollectiveMainloopFwdSm90ILi2EN4cute5tupleIJNS5_1CILi1EEES8_S8_EEENS6_IJNS7_ILi128EEESA_SA_EEELi128ENS_10bfloat16_tEfNS_4arch4Sm90ELb0ELb1ELb1ELb1ELb0ELb1ELb0ELb1ELb1ELb1ELb1ELb0EEENS1_21CollectiveEpilogueFwdISB_S9_SC_SE_Li256ELb1ELb1ELb1ELb0EEENS1_36VarlenDynamicPersistentTileSchedulerILi128ELi128ELi256ELi128ELb1ELb1ELb1ELb1ELb0ELb1EEEEEEEEEvNT_6ParamsE,"",@"SHT_CUDA_INFO"
	.sectionflags	@""
	.align	4


	//----- nvinfo : EIATTR_CUDA_API_VERSION
	.align		4
        /*0000*/ 	.byte	0x04, 0x37
        /*0002*/ 	.short	(.L_126 - .L_125)
.L_125:
        /*0004*/ 	.word	0x00000082


	//----- nvinfo : EIATTR_KPARAM_INFO
	.align		4
.L_126:
        /*0008*/ 	.byte	0x04, 0x17
        /*000a*/ 	.short	(.L_128 - .L_127)
.L_127:
        /*000c*/ 	.word	0x00000000
        /*0010*/ 	.short	0x0000
        /*0012*/ 	.short	0x0000
        /*0014*/ 	.byte	0x00, 0xf0, 0x01, 0x2a


	//----- nvinfo : EIATTR_SPARSE_MMA_MASK
	.align		4
.L_128:
        /*0018*/ 	.byte	0x03, 0x50
        /*001a*/ 	.short	0x0000


	//----- nvinfo : EIATTR_MAXREG_COUNT
	.align		4
        /*001c*/ 	.byte	0x03, 0x1b
        /*001e*/ 	.short	0x00a8


	//----- nvinfo : EIATTR_MERCURY_ISA_VERSION
	.align		4
        /*0020*/ 	.byte	0x03, 0x5f
        /*0022*/ 	.short	0x0101


	//----- nvinfo : EIATTR_VRC_CTA_INIT_COUNT
	.align		4
        /*0024*/ 	.byte	0x02, 0x4a
	.zero		1
	.zero		1


	//----- nvinfo : EIATTR_EXIT_INSTR_OFFSETS
	.align		4
        /*0028*/ 	.byte	0x04, 0x1c
        /*002a*/ 	.short	(.L_130 - .L_129)


	//   ....[0]....
.L_129:
        /*002c*/ 	.word	0x00000010


	//----- nvinfo : EIATTR_MAX_THREADS
	.align		4
.L_130:
        /*0030*/ 	.byte	0x04, 0x05
        /*0032*/ 	.short	(.L_132 - .L_131)
.L_131:
        /*0034*/ 	.word	0x00000180
        /*0038*/ 	.word	0x00000001
        /*003c*/ 	.word	0x00000001


	//----- nvinfo : EIATTR_CBANK_PARAM_SIZE
	.align		4
.L_132:
        /*0040*/ 	.byte	0x03, 0x19
        /*0042*/ 	.short	0x0a80


	//----- nvinfo : EIATTR_PARAM_CBANK
	.align		4
        /*0044*/ 	.byte	0x04, 0x0a
        /*0046*/ 	.short	(.L_134 - .L_133)
	.align		4
.L_133:
        /*0048*/ 	.word	index@(.nv.constant0._ZN7cutlass13device_kernelIN5flash11enable_sm90INS1_16FlashAttnFwdSm90INS1_25CollectiveMainloopFwdSm90ILi2EN4cute5tupleIJNS5_1CILi1EEES8_S8_EEENS6_IJNS7_ILi128EEESA_SA_EEELi128ENS_10bfloat16_tEfNS_4arch4Sm90ELb0ELb1ELb1ELb1ELb0ELb1ELb0ELb1ELb1ELb1ELb1ELb0EEENS1_21CollectiveEpilogueFwdISB_S9_SC_SE_Li256ELb1ELb1ELb1ELb0EEENS1_36VarlenDynamicPersistentTileSchedulerILi128ELi128ELi256ELi128ELb1ELb1ELb1ELb1ELb0ELb1EEEEEEEEEvNT_6ParamsE)
        /*004c*/ 	.short	0x0380
        /*004e*/ 	.short	0x0a80


	//----- nvinfo : EIATTR_SW_WAR
	.align		4
.L_134:
        /*0050*/ 	.byte	0x04, 0x36
        /*0052*/ 	.short	(.L_136 - .L_135)
.L_135:
        /*0054*/ 	.word	0x00000008
.L_136:


//--------------------- .nv.info._ZN7cutlass13device_kernelIN5flash11enable_sm90INS1_16FlashAttnFwdSm90INS1_25CollectiveMainloopFwdSm90ILi2EN4cute5tupleIJNS5_1CILi1EEES8_S8_EEENS6_IJNS7_ILi128EEESA_SA_EEELi128ENS_10bfloat16_tEfNS_4arch4Sm90ELb1ELb0ELb1ELb0ELb0ELb0ELb0ELb1ELb1ELb1ELb1ELb0EEENS1_21CollectiveEpilogueFwdISB_S9_SC_SE_Li256ELb0ELb1ELb1ELb0EEENS1_19SingleTileSchedulerILb0ELb1ELb1ELi128EEEEEEEEEvNT_6ParamsE --------------------------
	.section	.nv.info._ZN7cutlass13device_kernelIN5flash11enable_sm90INS1_16FlashAttnFwdSm90INS1_25CollectiveMainloopFwdSm90ILi2EN4cute5tupleIJNS5_1CILi1EEES8_S8_EEENS6_IJNS7_ILi128EEESA_SA_EEELi128ENS_10bfloat16_tEfNS_4arch4Sm90ELb1ELb0ELb1ELb0ELb0ELb0ELb0ELb1ELb1ELb1ELb1ELb0EEENS1_21CollectiveEpilogueFwdISB_S9_SC_SE_Li256ELb0ELb1ELb1ELb0EEENS1_19SingleTileSchedulerILb0ELb1ELb1ELi128EEEEEEEEEvNT_6ParamsE,"",@"SHT_CUDA_INFO"
	.sectionflags	@""
	.align	4


	//----- nvinfo : EIATTR_CUDA_API_VERSION
	.align		4
        /*0000*/ 	.byte	0x04, 0x37
        /*0002*/ 	.short	(.L_138 - .L_137)
.L_137:
        /*0004*/ 	.word	0x00000082


	//----- nvinfo : EIATTR_KPARAM_INFO
	.align		4
.L_138:
        /*0008*/ 	.byte	0x04, 0x17
        /*000a*/ 	.short	(.L_140 - .L_139)
.L_139:
        /*000c*/ 	.word	0x00000000
        /*0010*/ 	.short	0x0000
        /*0012*/ 	.short	0x0000
        /*0014*/ 	.byte	0x00, 0xf0, 0x01, 0x28


	//----- nvinfo : EIATTR_SPARSE_MMA_MASK
	.align		4
.L_140:
        /*0018*/ 	.byte	0x03, 0x50
        /*001a*/ 	.short	0x0000


	//----- nvinfo : EIATTR_MAXREG_COUNT
	.align		4
        /*001c*/ 	.byte	0x03, 0x1b
        /*001e*/ 	.short	0x00a8


	//----- nvinfo : EIATTR_MERCURY_ISA_VERSION
	.align		4
        /*0020*/ 	.byte	0x03, 0x5f
        /*0022*/ 	.short	0x0101


	//----- nvinfo : EIATTR_VRC_CTA_INIT_COUNT
	.align		4
        /*0024*/ 	.byte	0x02, 0x4a
	.zero		1
	.zero		1


	//----- nvinfo : EIATTR_EXIT_INSTR_OFFSETS
	.align		4
        /*0028*/ 	.byte	0x04, 0x1c
        /*002a*/ 	.short	(.L_142 - .L_141)


	//   ....[0]....
.L_141:
        /*002c*/ 	.word	0x00000010


	//----- nvinfo : EIATTR_MAX_THREADS
	.align		4
.L_142:
        /*0030*/ 	.byte	0x04, 0x05
        /*0032*/ 	.short	(.L_144 - .L_143)
.L_143:
        /*0034*/ 	.word	0x00000180
        /*0038*/ 	.word	0x00000001
        /*003c*/ 	.word	0x00000001


	//----- nvinfo : EIATTR_CBANK_PARAM_SIZE
	.align		4
.L_144:
        /*0040*/ 	.byte	0x03, 0x19
        /*0042*/ 	.short	0x0a00


	//----- nvinfo : EIATTR_PARAM_CBANK
	.align		4
        /*0044*/ 	.byte	0x04, 0x0a
        /*0046*/ 	.short	(.L_146 - .L_145)
	.align		4
.L_145:
        /*0048*/ 	.word	index@(.nv.constant0._ZN7cutlass13device_kernelIN5flash11enable_sm90INS1_16FlashAttnFwdSm90INS1_25CollectiveMainloopFwdSm90ILi2EN4cute5tupleIJNS5_1CILi1EEES8_S8_EEENS6_IJNS7_ILi128EEESA_SA_EEELi128ENS_10bfloat16_tEfNS_4arch4Sm90ELb1ELb0ELb1ELb0ELb0ELb0ELb0ELb1ELb1ELb1ELb1ELb0EEENS1_21CollectiveEpilogueFwdISB_S9_SC_SE_Li256ELb0ELb1ELb1ELb0EEENS1_19SingleTileSchedulerILb0ELb1ELb1ELi128EEEEEEEEEvNT_6ParamsE)
        /*004c*/ 	.short	0x0380
        /*004e*/ 	.short	0x0a00


	//----- nvinfo : EIATTR_SW_WAR
	.align		4
.L_146:
        /*0050*/ 	.byte	0x04, 0x36
        /*0052*/ 	.short	(.L_148 - .L_147)
.L_147:
        /*0054*/ 	.word	0x00000008
.L_148:


//--------------------- .nv.info._ZN7cutlass13device_kernelIN5flash11enable_sm90INS1_16FlashAttnFwdSm90INS1_25CollectiveMainloopFwdSm90ILi2EN4cute5tupleIJNS5_1CILi1EEES8_S8_EEENS6_IJNS7_ILi128EEESA_SA_EEELi128ENS_10bfloat16_tEfNS_4arch4Sm90ELb1ELb0ELb1ELb1ELb0ELb0ELb0ELb1ELb1ELb1ELb1ELb0EEENS1_21CollectiveEpilogueFwdISB_S9_SC_SE_Li256ELb1ELb1ELb1ELb0EEENS1_36VarlenDynamicPersistentTileSchedulerILi128ELi128ELi256ELi128ELb1ELb1ELb1ELb1ELb1ELb1EEEEEEEEEvNT_6ParamsE --------------------------
	.section	.nv.info._ZN7cutlass13device_kernelIN5flash11enable_sm90INS1_16FlashAttnFwdSm90INS1_25CollectiveMainloopFwdSm90ILi2EN4cute5tupleIJNS5_1CILi1EEES8_S8_EEENS6_IJNS7_ILi128EEESA_SA_EEELi128ENS_10bfloat16_tEfNS_4arch4Sm90ELb1ELb0ELb1ELb1ELb0ELb0ELb0ELb1ELb1ELb1ELb1ELb0EEENS1_21CollectiveEpilogueFwdISB_S9_SC_SE_Li256ELb1ELb1ELb1ELb0EEENS1_36VarlenDynamicPersistentTileSchedulerILi128ELi128ELi256ELi128ELb1ELb1ELb1ELb1ELb1ELb1EEEEEEEEEvNT_6ParamsE,"",@"SHT_CUDA_INFO"
	.sectionflags	@""
	.align	4


	//----- nvinfo : EIATTR_CUDA_API_VERSION
	.align		4
        /*0000*/ 	.byte	0x04, 0x37
        /*0002*/ 	.short	(.L_150 - .L_149)
.L_149:
        /*0004*/ 	.word	0x00000082


	//----- nvinfo : EIATTR_KPARAM_INFO
	.align		4
.L_150:
        /*0008*/ 	.byte	0x04, 0x17
        /*000a*/ 	.short	(.L_152 - .L_151)
.L_151:
        /*000c*/ 	.word	0x00000000
        /*0010*/ 	.short	0x0000
        /*0012*/ 	.short	0x0000
        /*0014*/ 	.byte	0x00, 0xf0, 0x01, 0x2a


	//----- nvinfo : EIATTR_SPARSE_MMA_MASK
	.align		4
.L_152:
        /*0018*/ 	.byte	0x03, 0x50
        /*001a*/ 	.short	0x0000


	//----- nvinfo : EIATTR_MAXREG_COUNT
	.align		4
        /*001c*/ 	.byte	0x03, 0x1b
        /*001e*/ 	.short	0x00a8


	//----- nvinfo : EIATTR_MERCURY_ISA_VERSION
	.align		4
        /*0020*/ 	.byte	0x03, 0x5f
        /*0022*/ 	.short	0x0101


	//----- nvinfo : EIATTR_VRC_CTA_INIT_COUNT
	.align		4
        /*0024*/ 	.byte	0x02, 0x4a
	.zero		1
	.zero		1


	//----- nvinfo : EIATTR_EXIT_INSTR_OFFSETS
	.align		4
        /*0028*/ 	.byte	0x04, 0x1c
        /*002a*/ 	.short	(.L_154 - .L_153)


	//   ....[0]....
.L_153:
        /*002c*/ 	.word	0x00000010


	//----- nvinfo : EIATTR_MAX_THREADS
	.align		4
.L_154:
        /*0030*/ 	.byte	0x04, 0x05
        /*0032*/ 	.short	(.L_156 - .L_155)
.L_155:
        /*0034*/ 	.word	0x00000180
        /*0038*/ 	.word	0x00000001
        /*003c*/ 	.word	0x00000001


	//----- nvinfo : EIATTR_CBANK_PARAM_SIZE
	.align		4
.L_156:
        /*0040*/ 	.byte	0x03, 0x19
        /*0042*/ 	.short	0x0a80


	//----- nvinfo : EIATTR_PARAM_CBANK
	.align		4
        /*0044*/ 	.byte	0x04, 0x0a
        /*0046*/ 	.short	(.L_158 - .L_157)
	.align		4
.L_157:
        /*0048*/ 	.word	index@(.nv.constant0._ZN7cutlass13device_kernelIN5flash11enable_sm90INS1_16FlashAttnFwdSm90INS1_25CollectiveMainloopFwdSm90ILi2EN4cute5tupleIJNS5_1CILi1EEES8_S8_EEENS6_IJNS7_ILi128EEESA_SA_EEELi128ENS_10bfloat16_tEfNS_4arch4Sm90ELb1ELb0ELb1ELb1ELb0ELb0ELb0ELb1ELb1ELb1ELb1ELb0EEENS1_21CollectiveEpilogueFwdISB_S9_SC_SE_Li256ELb1ELb1ELb1ELb0EEENS1_36VarlenDynamicPersistentTileSchedulerILi128ELi128ELi256ELi128ELb1ELb1ELb1ELb1ELb1ELb1EEEEEEEEEvNT_6ParamsE)
        /*004c*/ 	.short	0x0380
        /*004e*/ 	.short	0x0a80


	//----- nvinfo : EIATTR_SW_WAR
	.align		4
.L_158:
        /*0050*/ 	.byte	0x04, 0x36
        /*0052*/ 	.short	(.L_160 - .L_159)
.L_159:
        /*0054*/ 	.word	0x00000008
.L_160:


//--------------------- .nv.info._ZN7cutlass13device_kernelIN5flash11enable_sm90INS1_16FlashAttnFwdSm90INS1_25CollectiveMainloopFwdSm90ILi2EN4cute5tupleIJNS5_1CILi1EEES8_S8_EEENS6_IJNS7_ILi128EEESA_SA_EEELi128ENS_10bfloat16_tEfNS_4arch4Sm90ELb1ELb0ELb1ELb1ELb0ELb1ELb0ELb1ELb1ELb1ELb1ELb0EEENS1_21CollectiveEpilogueFwdISB_S9_SC_SE_Li256ELb1ELb1ELb1ELb0EEENS1_36VarlenDynamicPersistentTileSchedulerILi128ELi128ELi256ELi128ELb1ELb1ELb1ELb1ELb1ELb1EEEEEEEEEvNT_6ParamsE --------------------------
	.section	.nv.info._ZN7cutlass13device_kernelIN5flash11enable_sm90INS1_16FlashAttnFwdSm90INS1_25CollectiveMainloopFwdSm90ILi2EN4cute5tupleIJNS5_1CILi1EEES8_S8_EEENS6_IJNS7_ILi128EEESA_SA_EEELi128ENS_10bfloat16_tEfNS_4arch4Sm90ELb1ELb0ELb1ELb1ELb0ELb1ELb0ELb1ELb1ELb1ELb1ELb0EEENS1_21CollectiveEpilogueFwdISB_S9_SC_SE_Li256ELb1ELb1ELb1ELb0EEENS1_36VarlenDynamicPersistentTileSchedulerILi128ELi128ELi256ELi128ELb1ELb1ELb1ELb1ELb1ELb1EEEEEEEEEvNT_6ParamsE,"",@"SHT_CUDA_INFO"
	.sectionflags	@""
	.align	4


	//----- nvinfo : EIATTR_CUDA_API_VERSION
	.align		4
        /*0000*/ 	.byte	0x04, 0x37
        /*0002*/ 	.short	(.L_162 - .L_161)
.L_161:
        /*0004*/ 	.word	0x00000082


	//----- nvinfo : EIATTR_KPARAM_INFO
	.align		4
.L_162:
        /*0008*/ 	.byte	0x04, 0x17
        /*000a*/ 	.short	(.L_164 - .L_163)
.L_163:
        /*000c*/ 	.word	0x00000000
        /*0010*/ 	.short	0x0000
        /*0012*/ 	.short	0x0000
        /*0014*/ 	.byte	0x00, 0xf0, 0x01, 0x2a


	//----- nvinfo : EIATTR_SPARSE_MMA_MASK
	.align		4
.L_164:
        /*0018*/ 	.byte	0x03, 0x50
        /*001a*/ 	.short	0x0000


	//----- nvinfo : EIATTR_MAXREG_COUNT
	.align		4
        /*001c*/ 	.byte	0x03, 0x1b
        /*001e*/ 	.short	0x00a8


	//----- nvinfo : EIATTR_MERCURY_ISA_VERSION
	.align		4
        /*0020*/ 	.byte	0x03, 0x5f
        /*0022*/ 	.short	0x0101


	//----- nvinfo : EIATTR_VRC_CTA_INIT_COUNT
	.align		4
        /*0024*/ 	.byte	0x02, 0x4a
	.zero		1
	.zero		1


	//----- nvinfo : EIATTR_EXIT_INSTR_OFFSETS
	.align		4
        /*0028*/ 	.byte	0x04, 0x1c
        /*002a*/ 	.short	(.L_166 - .L_165)


	//   ....[0]....
.L_165:
        /*002c*/ 	.word	0x00000010


	//----- nvinfo : EIATTR_MAX_THREADS
	.align		4
.L_166:
        /*0030*/ 	.byte	0x04, 0x05
        /*0032*/ 	.short	(.L_168 - .L_167)
.L_167:
        /*0034*/ 	.word	0x00000180
        /*0038*/ 	.word	0x00000001
        /*003c*/ 	.word	0x00000001


	//----- nvinfo : EIATTR_CBANK_PARAM_SIZE
	.align		4
.L_168:
        /*0040*/ 	.byte	0x03, 0x19
        /*0042*/ 	.short	0x0a80


	//----- nvinfo : EIATTR_PARAM_CBANK
	.align		4
        /*0044*/ 	.byte	0x04, 0x0a
        /*0046*/ 	.short	(.L_170 - .L_169)
	.align		4
.L_169:
        /*0048*/ 	.word	index@(.nv.constant0._ZN7cutlass13device_kernelIN5flash11enable_sm90INS1_16FlashAttnFwdSm90INS1_25CollectiveMainloopFwdSm90ILi2EN4cute5tupleIJNS5_1CILi1EEES8_S8_EEENS6_IJNS7_ILi128EEESA_SA_EEELi128ENS_10bfloat16_tEfNS_4arch4Sm90ELb1ELb0ELb1ELb1ELb0ELb1ELb0ELb1ELb1ELb1ELb1ELb0EEENS1_21CollectiveEpilogueFwdISB_S9_SC_SE_Li256ELb1ELb1ELb1ELb0EEENS1_36VarlenDynamicPersistentTileSchedulerILi128ELi128ELi256ELi128ELb1ELb1ELb1ELb1ELb1ELb1EEEEEEEEEvNT_6ParamsE)
        /*004c*/ 	.short	0x0380
        /*004e*/ 	.short	0x0a80


	//----- nvinfo : EIATTR_SW_WAR
	.align		4
.L_170:
        /*0050*/ 	.byte	0x04, 0x36
        /*0052*/ 	.short	(.L_172 - .L_171)
.L_171:
        /*0054*/ 	.word	0x00000008
.L_172:


//--------------------- .nv.callgraph             --------------------------
	.section	.nv.callgraph,"",@"SHT_CUDA_CALLGRAPH"
	.align	4
	.sectionentsize	8
	.align		4
        /*0000*/ 	.word	0x00000000
	.align		4
        /*0004*/ 	.word	0xffffffff
	.align		4
        /*0008*/ 	.word	0x00000000
	.align		4
        /*000c*/ 	.word	0xfffffffe
	.align		4
        /*0010*/ 	.word	0x00000000
	.align		4
        /*0014*/ 	.word	0xfffffffd
	.align		4
        /*0018*/ 	.word	0x00000000
	.align		4
        /*001c*/ 	.word	0xfffffffc


//--------------------- .nv.constant4             --------------------------
	.section	.nv.constant4,"a",@progbits
	.align	8
	.align		8
.nv.constant4:
        /*0000*/ 	.dword	_ZN80_INTERNAL_0c32b946_44_flash_fwd_hdim128_bf16_split_softcap_sm90_cu_f3e6f9ee_28474cuda3std3__45__cpo5beginE
	.align		8
        /*0008*/ 	.dword	_ZN80_INTERNAL_0c32b946_44_flash_fwd_hdim128_bf16_split_softcap_sm90_cu_f3e6f9ee_28474cuda3std3__45__cpo3endE
	.align		8
        /*0010*/ 	.dword	_ZN80_INTERNAL_0c32b946_44_flash_fwd_hdim128_bf16_split_softcap_sm90_cu_f3e6f9ee_28474cuda3std3__45__cpo6cbeginE
	.align		8
        /*0018*/ 	.dword	_ZN80_INTERNAL_0c32b946_44_flash_fwd_hdim128_bf16_split_softcap_sm90_cu_f3e6f9ee_28474cuda3std3__45__cpo4cendE
	.align		8
        /*0020*/ 	.dword	_ZN80_INTERNAL_0c32b946_44_flash_fwd_hdim128_bf16_split_softcap_sm90_cu_f3e6f9ee_28474cuda3std3__482_GLOBAL__N__0c32b946_44_flash_fwd_hdim128_bf16_split_softcap_sm90_cu_f3e6f9ee_28476ignoreE
	.align		8
        /*0028*/ 	.dword	_ZN80_INTERNAL_0c32b946_44_flash_fwd_hdim128_bf16_split_softcap_sm90_cu_f3e6f9ee_28474cuda3std3__419piecewise_constructE
	.align		8
        /*0030*/ 	.dword	_ZN80_INTERNAL_0c32b946_44_flash_fwd_hdim128_bf16_split_softcap_sm90_cu_f3e6f9ee_28474cuda3std3__48in_placeE
	.align		8
        /*0038*/ 	.dword	_ZN80_INTERNAL_0c32b946_44_flash_fwd_hdim128_bf16_split_softcap_sm90_cu_f3e6f9ee_28474cuda3std6ranges3__45__cpo4swapE
	.align		8
        /*0040*/ 	.dword	_ZN80_INTERNAL_0c32b946_44_flash_fwd_hdim128_bf16_split_softcap_sm90_cu_f3e6f9ee_28474cuda3std6ranges3__45__cpo9iter_moveE
	.align		8
        /*0048*/ 	.dword	_ZN80_INTERNAL_0c32b946_44_flash_fwd_hdim128_bf16_split_softcap_sm90_cu_f3e6f9ee_28474cute7productE
	.align		8
        /*0050*/ 	.dword	_ZN80_INTERNAL_0c32b946_44_flash_fwd_hdim128_bf16_split_softcap_sm90_cu_f3e6f9ee_28474cute1_E


//--------------------- .text._ZN7cutlass13device_kernelIN5flash11enable_sm90INS1_16FlashAttnFwdSm90INS1_25CollectiveMainloopFwdSm90ILi2EN4cute5tupleIJNS5_1CILi1EEES8_S8_EEENS6_IJNS7_ILi128EEENS7_ILi176EEESA_EEELi128ENS_10bfloat16_tEfNS_4arch4Sm90ELb0ELb0ELb1ELb0ELb0ELb0ELb0ELb1ELb1ELb1ELb1ELb0EEENS1_21CollectiveEpilogueFwdINS6_IJSA_SA_SB_EEES9_SD_SF_Li256ELb0ELb1ELb1ELb0EEENS1_19SingleTileSchedulerILb0ELb1ELb1ELi128EEEEEEEEEvNT_6ParamsE --------------------------
	.section	.text._ZN7cutlass13device_kernelIN5flash11enable_sm90INS1_16FlashAttnFwdSm90INS1_25CollectiveMainloopFwdSm90ILi2EN4cute5tupleIJNS5_1CILi1EEES8_S8_EEENS6_IJNS7_ILi128EEENS7_ILi176EEESA_EEELi128ENS_10bfloat16_tEfNS_4arch4Sm90ELb0ELb0ELb1ELb0ELb0ELb0ELb0ELb1ELb1ELb1ELb1ELb0EEENS1_21CollectiveEpilogueFwdINS6_IJSA_SA_SB_EEES9_SD_SF_Li256ELb0ELb1ELb1ELb0EEENS1_19SingleTileSchedulerILb0ELb1ELb1ELi128EEEEEEEEEvNT_6ParamsE,"ax",@progbits
	.align	128
.text._ZN7cutlass13device_kernelIN5flash11enable_sm90INS1_16FlashAttnFwdSm90INS1_25CollectiveMainloopFwdSm90ILi2EN4cute5tupleIJNS5_1CILi1EEES8_S8_EEENS6_IJNS7_ILi128EEENS7_ILi176EEESA_EEELi128ENS_10bfloat16_tEfNS_4arch4Sm90ELb0ELb0ELb1ELb0ELb0ELb0ELb0ELb1ELb1ELb1ELb1ELb0EEENS1_21CollectiveEpilogueFwdINS6_IJSA_SA_SB_EEES9_SD_SF_Li256ELb0ELb1ELb1ELb0EEENS1_19SingleTileSchedulerILb0ELb1ELb1ELi128EEEEEEEEEvNT_6ParamsE:
        .type           _ZN7cutlass13device_kernelIN5flash11enable_sm90INS1_16FlashAttnFwdSm90INS1_25CollectiveMainloopFwdSm90ILi2EN4cute5tupleIJNS5_1CILi1EEES8_S8_EEENS6_IJNS7_ILi128EEENS7_ILi176EEESA_EEELi128ENS_10bfloat16_tEfNS_4arch4Sm90ELb0ELb0ELb1ELb0ELb0ELb0ELb0ELb1ELb1ELb1ELb1ELb0EEENS1_21CollectiveEpilogueFwdINS6_IJSA_SA_SB_EEES9_SD_SF_Li256ELb0ELb1ELb1ELb0EEENS1_19SingleTileSchedulerILb0ELb1ELb1ELi128EEEEEEEEEvNT_6ParamsE,@function
        .size           _ZN7cutlass13device_kernelIN5flash11enable_sm90INS1_16FlashAttnFwdSm90INS1_25CollectiveMainloopFwdSm90ILi2EN4cute5tupleIJNS5_1CILi1EEES8_S8_EEENS6_IJNS7_ILi128EEENS7_ILi176EEESA_EEELi128ENS_10bfloat16_tEfNS_4arch4Sm90ELb0ELb0ELb1ELb0ELb0ELb0ELb0ELb1ELb1ELb1ELb1ELb0EEENS1_21CollectiveEpilogueFwdINS6_IJSA_SA_SB_EEES9_SD_SF_Li256ELb0ELb1ELb1ELb0EEENS1_19SingleTileSchedulerILb0ELb1ELb1ELi128EEEEEEEEEvNT_6ParamsE,(.L_x_9 - _ZN7cutlass13device_kernelIN5flash11enable_sm90INS1_16FlashAttnFwdSm90INS1_25CollectiveMainloopFwdSm90ILi2EN4cute5tupleIJNS5_1CILi1EEES8_S8_EEENS6_IJNS7_ILi128EEENS7_ILi176EEESA_EEELi128ENS_10bfloat16_tEfNS_4arch4Sm90ELb0ELb0ELb1ELb0ELb0ELb0ELb0ELb1ELb1ELb1ELb1ELb0EEENS1_21CollectiveEpilogueFwdINS6_IJSA_SA_SB_EEES9_SD_SF_Li256ELb0ELb1ELb1ELb0EEENS1_19SingleTileSchedulerILb0ELb1ELb1ELi128EEEEEEEEEvNT_6ParamsE)
        .other          _ZN7cutlass13device_kernelIN5flash11enable_sm90INS1_16FlashAttnFwdSm90INS1_25CollectiveMainloopFwdSm90ILi2EN4cute5tupleIJNS5_1CILi1EEES8_S8_EEENS6_IJNS7_ILi128EEENS7_ILi176EEESA_EEELi128ENS_10bfloat16_tEfNS_4arch4Sm90ELb0ELb0ELb1ELb0ELb0ELb0ELb0ELb1ELb1ELb1ELb1ELb0EEENS1_21CollectiveEpilogueFwdINS6_IJSA_SA_SB_EEES9_SD_SF_Li256ELb0ELb1ELb1ELb0EEENS1_19SingleTileSchedulerILb0ELb1ELb1ELi128EEEEEEEEEvNT_6ParamsE,@"STO_CUDA_ENTRY STV_DEFAULT"
_ZN7cutlass13device_kernelIN5flash11enable_sm90INS1_16FlashAttnFwdSm90INS1_25CollectiveMainloopFwdSm90ILi2EN4cute5tupleIJNS5_1CILi1EEES8_S8_EEENS6_IJNS7_ILi128EEENS7_ILi176EEESA_EEELi128ENS_10bfloat16_tEfNS_4arch4Sm90ELb0ELb0ELb1ELb0ELb0ELb0ELb0ELb1ELb1ELb1ELb1ELb0EEENS1_21CollectiveEpilogueFwdINS6_IJSA_SA_SB_EEES9_SD_SF_Li256ELb0ELb1ELb1ELb0EEENS1_19SingleTileSchedulerILb0ELb1ELb1ELi128EEEEEEEEEvNT_6ParamsE:
[----:B------:R-:W-:Y:S01]  /*0000*/  LDC R1, c[0x0][0x37c] ;  /* 0x0000df00ff017b82 */ /* 0x000fe20000000800 */
[----:B------:R-:W-:Y:S05]  /*0010*/  EXIT ;  /* 0x000000000000794d */ /* 0x000fea0003800000 */
.L_x_0:
[----:B------:R-:W-:-:S00]  /*0020*/  BRA `(.L_x_0) ;  /* 0xfffffffc00fc7947 */ /* 0x000fc0000383ffff */
[----:B------:R-:W-:-:S00]  /*0030*/  NOP ;  /* 0x0000000000007918 */ /* 0x000fc00000000000 */
        /* <DEDUP_REMOVED lines=12> */
.L_x_9:


//--------------------- .text._ZN7cutlass13device_kernelIN5flash11enable_sm90INS1_16FlashAttnFwdSm90INS1_25CollectiveMainloopFwdSm90ILi2EN4cute5tupleIJNS5_1CILi1EEES8_S8_EEENS6_IJNS7_ILi128EEENS7_ILi176EEESA_EEELi128ENS_10bfloat16_tEfNS_4arch4Sm90ELb0ELb0ELb1ELb1ELb0ELb0ELb0ELb1ELb1ELb1ELb1ELb0EEENS1_21CollectiveEpilogueFwdINS6_IJSA_SA_SB_EEES9_SD_SF_Li256ELb1ELb1ELb1ELb0EEENS1_36VarlenDynamicPersistentTileSchedulerILi128ELi176ELi256ELi128ELb1ELb1ELb1ELb0ELb1ELb1EEEEEEEEEvNT_6ParamsE --------------------------
	.section	.text._ZN7cutlass13device_kernelIN5flash11enable_sm90INS1_16FlashAttnFwdSm90INS1_25CollectiveMainloopFwdSm90ILi2EN4cute5tupleIJNS5_1CILi1EEES8_S8_EEENS6_IJNS7_ILi128EEENS7_ILi176EEESA_EEELi128ENS_10bfloat16_tEfNS_4arch4Sm90ELb0ELb0ELb1ELb1ELb0ELb0ELb0ELb1ELb1ELb1ELb1ELb0EEENS1_21CollectiveEpilogueFwdINS6_IJSA_SA_SB_EEES9_SD_SF_Li256ELb1ELb1ELb1ELb0EEENS1_36VarlenDynamicPersistentTileSchedulerILi128ELi176ELi256ELi128ELb1ELb1ELb1ELb0ELb1ELb1EEEEEEEEEvNT_6ParamsE,"ax",@progbits
	.align	128
.text._ZN7cutlass13device_kernelIN5flash11enable_sm90INS1_16FlashAttnFwdSm90INS1_25CollectiveMainloopFwdSm90ILi2EN4cute5tupleIJNS5_1CILi1EEES8_S8_EEENS6_IJNS7_ILi128EEENS7_ILi176EEESA_EEELi128ENS_10bfloat16_tEfNS_4arch4Sm90ELb0ELb0ELb1ELb1ELb0ELb0ELb0ELb1ELb1ELb1ELb1ELb0EEENS1_21CollectiveEpilogueFwdINS6_IJSA_SA_SB_EEES9_SD_SF_Li256ELb1ELb1ELb1ELb0EEENS1_36VarlenDynamicPersistentTileSchedulerILi128ELi176ELi256ELi128ELb1ELb1ELb1ELb0ELb1ELb1EEEEEEEEEvNT_6ParamsE:
        .type           _ZN7cutlass13device_kernelIN5flash11enable_sm90INS1_16FlashAttnFwdSm90INS1_25CollectiveMainloopFwdSm90ILi2EN4cute5tupleIJNS5_1CILi1EEES8_S8_EEENS6_IJNS7_ILi128EEENS7_ILi176EEESA_EEELi128ENS_10bfloat16_tEfNS_4arch4Sm90ELb0ELb0ELb1ELb1ELb0ELb0ELb0ELb1ELb1ELb1ELb1ELb0EEENS1_21CollectiveEpilogueFwdINS6_IJSA_SA_SB_EEES9_SD_SF_Li256ELb1ELb1ELb1ELb0EEENS1_36VarlenDynamicPersistentTileSchedulerILi128ELi176ELi256ELi128ELb1ELb1ELb1ELb0ELb1ELb1EEEEEEEEEvNT_6ParamsE,@function
        .size           _ZN7cutlass13device_kernelIN5flash11enable_sm90INS1_16FlashAttnFwdSm90INS1_25CollectiveMainloopFwdSm90ILi2EN4cute5tupleIJNS5_1CILi1EEES8_S8_EEENS6_IJNS7_ILi128EEENS7_ILi176EEESA_EEELi128ENS_10bfloat16_tEfNS_4arch4Sm90ELb0ELb0ELb1ELb1ELb0ELb0ELb0ELb1ELb1ELb1ELb1ELb0EEENS1_21CollectiveEpilogueFwdINS6_IJSA_SA_SB_EEES9_SD_SF_Li256ELb1ELb1ELb1ELb0EEENS1_36VarlenDynamicPersistentTileSchedulerILi128ELi176ELi256ELi128ELb1ELb1ELb1ELb0ELb1ELb1EEEEEEEEEvNT_6ParamsE,(.L_x_10 - _ZN7cutlass13device_kernelIN5flash11enable_sm90INS1_16FlashAttnFwdSm90INS1_25CollectiveMainloopFwdSm90ILi2EN4cute5tupleIJNS5_1CILi1EEES8_S8_EEENS6_IJNS7_ILi128EEENS7_ILi176EEESA_EEELi128ENS_10bfloat16_tEfNS_4arch4Sm90ELb0ELb0ELb1ELb1ELb0ELb0ELb0ELb1ELb1ELb1ELb1ELb0EEENS1_21CollectiveEpilogueFwdINS6_IJSA_SA_SB_EEES9_SD_SF_Li256ELb1ELb1ELb1ELb0EEENS1_36VarlenDynamicPersistentTileSchedulerILi128ELi176ELi256ELi128ELb1ELb1ELb1ELb0ELb1ELb1EEEEEEEEEvNT_6ParamsE)
        .other          _ZN7cutlass13device_kernelIN5flash11enable_sm90INS1_16FlashAttnFwdSm90INS1_25CollectiveMainloopFwdSm90ILi2EN4cute5tupleIJNS5_1CILi1EEES8_S8_EEENS6_IJNS7_ILi128EEENS7_ILi176EEESA_EEELi128ENS_10bfloat16_tEfNS_4arch4Sm90ELb0ELb0ELb1ELb1ELb0ELb0ELb0ELb1ELb1ELb1ELb1ELb0EEENS1_21CollectiveEpilogueFwdINS6_IJSA_SA_SB_EEES9_SD_SF_Li256ELb1ELb1ELb1ELb0EEENS1_36VarlenDynamicPersistentTileSchedulerILi128ELi176ELi256ELi128ELb1ELb1ELb1ELb0ELb1ELb1EEEEEEEEEvNT_6ParamsE,@"STO_CUDA_ENTRY STV_DEFAULT"
_ZN7cutlass13device_kernelIN5flash11enable_sm90INS1_16FlashAttnFwdSm90INS1_25CollectiveMainloopFwdSm90ILi2EN4cute5tupleIJNS5_1CILi1EEES8_S8_EEENS6_IJNS7_ILi128EEENS7_ILi176EEESA_EEELi128ENS_10bfloat16_tEfNS_4arch4Sm90ELb0ELb0ELb1ELb1ELb0ELb0ELb0ELb1ELb1ELb1ELb1ELb0EEENS1_21CollectiveEpilogueFwdINS6_IJSA_SA_SB_EEES9_SD_SF_Li256ELb1ELb1ELb1ELb0EEENS1_36VarlenDynamicPersistentTileSchedulerILi128ELi176ELi256ELi128ELb1ELb1ELb1ELb0ELb1ELb1EEEEEEEEEvNT_6ParamsE:
[----:B------:R-:W-:Y:S01]  /*0000*/  LDC R1, c[0x0][0x37c] ;  /* 0x0000df00ff017b82 */ /* 0x000fe20000000800 */
[----:B------:R-:W-:Y:S05]  /*0010*/  EXIT ;  /* 0x000000000000794d */ /* 0x000fea0003800000 */
.L_x_1:
        /* <DEDUP_REMOVED lines=14> */
.L_x_10:


//--------------------- .text._ZN7cutlass13device_kernelIN5flash11enable_sm90INS1_16FlashAttnFwdSm90INS1_25CollectiveMainloopFwdSm90ILi2EN4cute5tupleIJNS5_1CILi1EEES8_S8_EEENS6_IJNS7_ILi128EEENS7_ILi176EEESA_EEELi128ENS_10bfloat16_tEfNS_4arch4Sm90ELb0ELb0ELb1ELb1ELb0ELb1ELb0ELb1ELb1ELb1ELb1ELb0EEENS1_21CollectiveEpilogueFwdINS6_IJSA_SA_SB_EEES9_SD_SF_Li256ELb1ELb1ELb1ELb0EEENS1_36VarlenDynamicPersistentTileSchedulerILi128ELi176ELi256ELi128ELb1ELb1ELb1ELb0ELb1ELb1EEEEEEEEEvNT_6ParamsE --------------------------
	.section	.text._ZN7cutlass13device_kernelIN5flash11enable_sm90INS1_16FlashAttnFwdSm90INS1_25CollectiveMainloopFwdSm90ILi2EN4cute5tupleIJNS5_1CILi1EEES8_S8_EEENS6_IJNS7_ILi128EEENS7_ILi176EEESA_EEELi128ENS_10bfloat16_tEfNS_4arch4Sm90ELb0ELb0ELb1ELb1ELb0ELb1ELb0ELb1ELb1ELb1ELb1ELb0EEENS1_21CollectiveEpilogueFwdINS6_IJSA_SA_SB_EEES9_SD_SF_Li256ELb1ELb1ELb1ELb0EEENS1_36VarlenDynamicPersistentTileSchedulerILi128ELi176ELi256ELi128ELb1ELb1ELb1ELb0ELb1ELb1EEEEEEEEEvNT_6ParamsE,"ax",@progbits
	.align	128
.text._ZN7cutlass13device_kernelIN5flash11enable_sm90INS1_16FlashAttnFwdSm90INS1_25CollectiveMainloopFwdSm90ILi2EN4cute5tupleIJNS5_1CILi1EEES8_S8_EEENS6_IJNS7_ILi128EEENS7_ILi176EEESA_EEELi128ENS_10bfloat16_tEfNS_4arch4Sm90ELb0ELb0ELb1ELb1ELb0ELb1ELb0ELb1ELb1ELb1ELb1ELb0EEENS1_21CollectiveEpilogueFwdINS6_IJSA_SA_SB_EEES9_SD_SF_Li256ELb1ELb1ELb1ELb0EEENS1_36VarlenDynamicPersistentTileSchedulerILi128ELi176ELi256ELi128ELb1ELb1ELb1ELb0ELb1ELb1EEEEEEEEEvNT_6ParamsE:
        .type           _ZN7cutlass13device_kernelIN5flash11enable_sm90INS1_16FlashAttnFwdSm90INS1_25CollectiveMainloopFwdSm90ILi2EN4cute5tupleIJNS5_1CILi1EEES8_S8_EEENS6_IJNS7_ILi128EEENS7_ILi176EEESA_EEELi128ENS_10bfloat16_tEfNS_4arch4Sm90ELb0ELb0ELb1ELb1ELb0ELb1ELb0ELb1ELb1ELb1ELb1ELb0EEENS1_21CollectiveEpilogueFwdINS6_IJSA_SA_SB_EEES9_SD_SF_Li256ELb1ELb1ELb1ELb0EEENS1_36VarlenDynamicPersistentTileSchedulerILi128ELi176ELi256ELi128ELb1ELb1ELb1ELb0ELb1ELb1EEEEEEEEEvNT_6ParamsE,@function
        .size           _ZN7cutlass13device_kernelIN5flash11enable_sm90INS1_16FlashAttnFwdSm90INS1_25CollectiveMainloopFwdSm90ILi2EN4cute5tupleIJNS5_1CILi1EEES8_S8_EEENS6_IJNS7_ILi128EEENS7_ILi176EEESA_EEELi128ENS_10bfloat16_tEfNS_4arch4Sm90ELb0ELb0ELb1ELb1ELb0ELb1ELb0ELb1ELb1ELb1ELb1ELb0EEENS1_21CollectiveEpilogueFwdINS6_IJSA_SA_SB_EEES9_SD_SF_Li256ELb1ELb1ELb1ELb0EEENS1_36VarlenDynamicPersistentTileSchedulerILi128ELi176ELi256ELi128ELb1ELb1ELb1ELb0ELb1ELb1EEEEEEEEEvNT_6ParamsE,(.L_x_11 - _ZN7cutlass13device_kernelIN5flash11enable_sm90INS1_16FlashAttnFwdSm90INS1_25CollectiveMainloopFwdSm90ILi2EN4cute5tupleIJNS5_1CILi1EEES8_S8_EEENS6_IJNS7_ILi128EEENS7_ILi176EEESA_EEELi128ENS_10bfloat16_tEfNS_4arch4Sm90ELb0ELb0ELb1ELb1ELb0ELb1ELb0ELb1ELb1ELb1ELb1ELb0EEENS1_21CollectiveEpilogueFwdINS6_IJSA_SA_SB_EEES9_SD_SF_Li256ELb1ELb1ELb1ELb0EEENS1_36VarlenDynamicPersistentTileSchedulerILi128ELi176ELi256ELi128ELb1ELb1ELb1ELb0ELb1ELb1EEEEEEEEEvNT_6ParamsE)
        .other          _ZN7cutlass13device_kernelIN5flash11enable_sm90INS1_16FlashAttnFwdSm90INS1_25CollectiveMainloopFwdSm90ILi2EN4cute5tupleIJNS5_1CILi1EEES8_S8_EEENS6_IJNS7_ILi128EEENS7_ILi176EEESA_EEELi128ENS_10bfloat16_tEfNS_4arch4Sm90ELb0ELb0ELb1ELb1ELb0ELb1ELb0ELb1ELb1ELb1ELb1ELb0EEENS1_21CollectiveEpilogueFwdINS6_IJSA_SA_SB_EEES9_SD_SF_Li256ELb1ELb1ELb1ELb0EEENS1_36VarlenDynamicPersistentTileSchedulerILi128ELi176ELi256ELi128ELb1ELb1ELb1ELb0ELb1ELb1EEEEEEEEEvNT_6ParamsE,@"STO_CUDA_ENTRY STV_DEFAULT"
_ZN7cutlass13device_kernelIN5flash11enable_sm90INS1_16FlashAttnFwdSm90INS1_25CollectiveMainloopFwdSm90ILi2EN4cute5tupleIJNS5_1CILi1EEES8_S8_EEENS6_IJNS7_ILi128EEENS7_ILi176EEESA_EEELi128ENS_10bfloat16_tEfNS_4arch4Sm90ELb0ELb0ELb1ELb1ELb0ELb1ELb0ELb1ELb1ELb1ELb1ELb0EEENS1_21CollectiveEpilogueFwdINS6_IJSA_SA_SB_EEES9_SD_SF_Li256ELb1ELb1ELb1ELb0EEENS1_36VarlenDynamicPersistentTileSchedulerILi128ELi176ELi256ELi128ELb1ELb1ELb1ELb0ELb1ELb1EEEEEEEEEvNT_6ParamsE:
[----:B------:R-:W-:Y:S01]  /*0000*/  LDC R1, c[0x0][0x37c] ;  /* 0x0000df00ff017b82 */ /* 0x000fe20000000800 */
[----:B------:R-:W-:Y:S05]  /*0010*/  EXIT ;  /* 0x000000000000794d */ /* 0x000fea0003800000 */
.L_x_2:
        /* <DEDUP_REMOVED lines=14> */
.L_x_11:


//--------------------- .text._ZN7cutlass13device_kernelIN5flash11enable_sm90INS1_16FlashAttnFwdSm90INS1_25CollectiveMainloopFwdSm90ILi2EN4cute5tupleIJNS5_1CILi1EEES8_S8_EEENS6_IJNS7_ILi128EEESA_SA_EEELi128ENS_10bfloat16_tEfNS_4arch4Sm90ELb0ELb1ELb1ELb0ELb0ELb0ELb0ELb1ELb1ELb1ELb1ELb0EEENS1_21CollectiveEpilogueFwdISB_S9_SC_SE_Li256ELb0ELb1ELb1ELb0EEENS1_19SingleTileSchedulerILb0ELb1ELb1ELi128EEEEEEEEEvNT_6ParamsE --------------------------
	.section	.text._ZN7cutlass13device_kernelIN5flash11enable_sm90INS1_16FlashAttnFwdSm90INS1_25CollectiveMainloopFwdSm90ILi2EN4cute5tupleIJNS5_1CILi1EEES8_S8_EEENS6_IJNS7_ILi128EEESA_SA_EEELi128ENS_10bfloat16_tEfNS_4arch4Sm90ELb0ELb1ELb1ELb0ELb0ELb0ELb0ELb1ELb1ELb1ELb1ELb0EEENS1_21CollectiveEpilogueFwdISB_S9_SC_SE_Li256ELb0ELb1ELb1ELb0EEENS1_19SingleTileSchedulerILb0ELb1ELb1ELi128EEEEEEEEEvNT_6ParamsE,"ax",@progbits
	.align	128
.text._ZN7cutlass13device_kernelIN5flash11enable_sm90INS1_16FlashAttnFwdSm90INS1_25CollectiveMainloopFwdSm90ILi2EN4cute5tupleIJNS5_1CILi1EEES8_S8_EEENS6_IJNS7_ILi128EEESA_SA_EEELi128ENS_10bfloat16_tEfNS_4arch4Sm90ELb0ELb1ELb1ELb0ELb0ELb0ELb0ELb1ELb1ELb1ELb1ELb0EEENS1_21CollectiveEpilogueFwdISB_S9_SC_SE_Li256ELb0ELb1ELb1ELb0EEENS1_19SingleTileSchedulerILb0ELb1ELb1ELi128EEEEEEEEEvNT_6ParamsE:
        .type           _ZN7cutlass13device_kernelIN5flash11enable_sm90INS1_16FlashAttnFwdSm90INS1_25CollectiveMainloopFwdSm90ILi2EN4cute5tupleIJNS5_1CILi1EEES8_S8_EEENS6_IJNS7_ILi128EEESA_SA_EEELi128ENS_10bfloat16_tEfNS_4arch4Sm90ELb0ELb1ELb1ELb0ELb0ELb0ELb0ELb1ELb1ELb1ELb1ELb0EEENS1_21CollectiveEpilogueFwdISB_S9_SC_SE_Li256ELb0ELb1ELb1ELb0EEENS1_19SingleTileSchedulerILb0ELb1ELb1ELi128EEEEEEEEEvNT_6ParamsE,@function
        .size           _ZN7cutlass13device_kernelIN5flash11enable_sm90INS1_16FlashAttnFwdSm90INS1_25CollectiveMainloopFwdSm90ILi2EN4cute5tupleIJNS5_1CILi1EEES8_S8_EEENS6_IJNS7_ILi128EEESA_SA_EEELi128ENS_10bfloat16_tEfNS_4arch4Sm90ELb0ELb1ELb1ELb0ELb0ELb0ELb0ELb1ELb1ELb1ELb1ELb0EEENS1_21CollectiveEpilogueFwdISB_S9_SC_SE_Li256ELb0ELb1ELb1ELb0EEENS1_19SingleTileSchedulerILb0ELb1ELb1ELi128EEEEEEEEEvNT_6ParamsE,(.L_x_12 - _ZN7cutlass13device_kernelIN5flash11enable_sm90INS1_16FlashAttnFwdSm90INS1_25CollectiveMainloopFwdSm90ILi2EN4cute5tupleIJNS5_1CILi1EEES8_S8_EEENS6_IJNS7_ILi128EEESA_SA_EEELi128ENS_10bfloat16_tEfNS_4arch4Sm90ELb0ELb1ELb1ELb0ELb0ELb0ELb0ELb1ELb1ELb1ELb1ELb0EEENS1_21CollectiveEpilogueFwdISB_S9_SC_SE_Li256ELb0ELb1ELb1ELb0EEENS1_19SingleTileSchedulerILb0ELb1ELb1ELi128EEEEEEEEEvNT_6ParamsE)
        .other          _ZN7cutlass13device_kernelIN5flash11enable_sm90INS1_16FlashAttnFwdSm90INS1_25CollectiveMainloopFwdSm90ILi2EN4cute5tupleIJNS5_1CILi1EEES8_S8_EEENS6_IJNS7_ILi128EEESA_SA_EEELi128ENS_10bfloat16_tEfNS_4arch4Sm90ELb0ELb1ELb1ELb0ELb0ELb0ELb0ELb1ELb1ELb1ELb1ELb0EEENS1_21CollectiveEpilogueFwdISB_S9_SC_SE_Li256ELb0ELb1ELb1ELb0EEENS1_19SingleTileSchedulerILb0ELb1ELb1ELi128EEEEEEEEEvNT_6ParamsE,@"STO_CUDA_ENTRY STV_DEFAULT"
_ZN7cutlass13device_kernelIN5flash11enable_sm90INS1_16FlashAttnFwdSm90INS1_25CollectiveMainloopFwdSm90ILi2EN4cute5tupleIJNS5_1CILi1EEES8_S8_EEENS6_IJNS7_ILi128EEESA_SA_EEELi128ENS_10bfloat16_tEfNS_4arch4Sm90ELb0ELb1ELb1ELb0ELb0ELb0ELb0ELb1ELb1ELb1ELb1ELb0EEENS1_21CollectiveEpilogueFwdISB_S9_SC_SE_Li256ELb0ELb1ELb1ELb0EEENS1_19SingleTileSchedulerILb0ELb1ELb1ELi128EEEEEEEEEvNT_6ParamsE:
[----:B------:R-:W-:Y:S01]  /*0000*/  LDC R1, c[0x0][0x37c] ;  /* 0x0000df00ff017b82 */ /* 0x000fe20000000800 */
[----:B------:R-:W-:Y:S05]  /*0010*/  EXIT ;  /* 0x000000000000794d */ /* 0x000fea0003800000 */
.L_x_3:
        /* <DEDUP_REMOVED lines=14> */
.L_x_12:


//--------------------- .text._ZN7cutlass13device_kernelIN5flash11enable_sm90INS1_16FlashAttnFwdSm90INS1_25CollectiveMainloopFwdSm90ILi2EN4cute5tupleIJNS5_1CILi1EEES8_S8_EEENS6_IJNS7_ILi128EEESA_SA_EEELi128ENS_10bfloat16_tEfNS_4arch4Sm90ELb0ELb1ELb1ELb1ELb0ELb0ELb0ELb1ELb1ELb1ELb1ELb0EEENS1_21CollectiveEpilogueFwdISB_S9_SC_SE_Li256ELb1ELb1ELb1ELb0EEENS1_36VarlenDynamicPersistentTileSchedulerILi128ELi128ELi256ELi128ELb1ELb1ELb1ELb1ELb0ELb1EEEEEEEEEvNT_6ParamsE --------------------------
	.section	.text._ZN7cutlass13device_kernelIN5flash11enable_sm90INS1_16FlashAttnFwdSm90INS1_25CollectiveMainloopFwdSm90ILi2EN4cute5tupleIJNS5_1CILi1EEES8_S8_EEENS6_IJNS7_ILi128EEESA_SA_EEELi128ENS_10bfloat16_tEfNS_4arch4Sm90ELb0ELb1ELb1ELb1ELb0ELb0ELb0ELb1ELb1ELb1ELb1ELb0EEENS1_21CollectiveEpilogueFwdISB_S9_SC_SE_Li256ELb1ELb1ELb1ELb0EEENS1_36VarlenDynamicPersistentTileSchedulerILi128ELi128ELi256ELi128ELb1ELb1ELb1ELb1ELb0ELb1EEEEEEEEEvNT_6ParamsE,"ax",@progbits
	.align	128
.text._ZN7cutlass13device_kernelIN5flash11enable_sm90INS1_16FlashAttnFwdSm90INS1_25CollectiveMainloopFwdSm90ILi2EN4cute5tupleIJNS5_1CILi1EEES8_S8_EEENS6_IJNS7_ILi128EEESA_SA_EEELi128ENS_10bfloat16_tEfNS_4arch4Sm90ELb0ELb1ELb1ELb1ELb0ELb0ELb0ELb1ELb1ELb1ELb1ELb0EEENS1_21CollectiveEpilogueFwdISB_S9_SC_SE_Li256ELb1ELb1ELb1ELb0EEENS1_36VarlenDynamicPersistentTileSchedulerILi128ELi128ELi256ELi128ELb1ELb1ELb1ELb1ELb0ELb1EEEEEEEEEvNT_6ParamsE:
        .type           _ZN7cutlass13device_kernelIN5flash11enable_sm90INS1_16FlashAttnFwdSm90INS1_25CollectiveMainloopFwdSm90ILi2EN4cute5tupleIJNS5_1CILi1EEES8_S8_EEENS6_IJNS7_ILi128EEESA_SA_EEELi128ENS_10bfloat16_tEfNS_4arch4Sm90ELb0ELb1ELb1ELb1ELb0ELb0ELb0ELb1ELb1ELb1ELb1ELb0EEENS1_21CollectiveEpilogueFwdISB_S9_SC_SE_Li256ELb1ELb1ELb1ELb0EEENS1_36VarlenDynamicPersistentTileSchedulerILi128ELi128ELi256ELi128ELb1ELb1ELb1ELb1ELb0ELb1EEEEEEEEEvNT_6ParamsE,@function
        .size           _ZN7cutlass13device_kernelIN5flash11enable_sm90INS1_16FlashAttnFwdSm90INS1_25CollectiveMainloopFwdSm90ILi2EN4cute5tupleIJNS5_1CILi1EEES8_S8_EEENS6_IJNS7_ILi128EEESA_SA_EEELi128ENS_10bfloat16_tEfNS_4arch4Sm90ELb0ELb1ELb1ELb1ELb0ELb0ELb0ELb1ELb1ELb1ELb1ELb0EEENS1_21CollectiveEpilogueFwdISB_S9_SC_SE_Li256ELb1ELb1ELb1ELb0EEENS1_36VarlenDynamicPersistentTileSchedulerILi128ELi128ELi256ELi128ELb1ELb1ELb1ELb1ELb0ELb1EEEEEEEEEvNT_6ParamsE,(.L_x_13 - _ZN7cutlass13device_kernelIN5flash11enable_sm90INS1_16FlashAttnFwdSm90INS1_25CollectiveMainloopFwdSm90ILi2EN4cute5tupleIJNS5_1CILi1EEES8_S8_EEENS6_IJNS7_ILi128EEESA_SA_EEELi128ENS_10bfloat16_tEfNS_4arch4Sm90ELb0ELb1ELb1ELb1ELb0ELb0ELb0ELb1ELb1ELb1ELb1ELb0EEENS1_21CollectiveEpilogueFwdISB_S9_SC_SE_Li256ELb1ELb1ELb1ELb0EEENS1_36VarlenDynamicPersistentTileSchedulerILi128ELi128ELi256ELi128ELb1ELb1ELb1ELb1ELb0ELb1EEEEEEEEEvNT_6ParamsE)
        .other          _ZN7cutlass13device_kernelIN5flash11enable_sm90INS1_16FlashAttnFwdSm90INS1_25CollectiveMainloopFwdSm90ILi2EN4cute5tupleIJNS5_1CILi1EEES8_S8_EEENS6_IJNS7_ILi128EEESA_SA_EEELi128ENS_10bfloat16_tEfNS_4arch4Sm90ELb0ELb1ELb1ELb1ELb0ELb0ELb0ELb1ELb1ELb1ELb1ELb0EEENS1_21CollectiveEpilogueFwdISB_S9_SC_SE_Li256ELb1ELb1ELb1ELb0EEENS1_36VarlenDynamicPersistentTileSchedulerILi128ELi128ELi256ELi128ELb1ELb1ELb1ELb1ELb0ELb1EEEEEEEEEvNT_6ParamsE,@"STO_CUDA_ENTRY STV_DEFAULT"
_ZN7cutlass13device_kernelIN5flash11enable_sm90INS1_16FlashAttnFwdSm90INS1_25CollectiveMainloopFwdSm90ILi2EN4cute5tupleIJNS5_1CILi1EEES8_S8_EEENS6_IJNS7_ILi128EEESA_SA_EEELi128ENS_10bfloat16_tEfNS_4arch4Sm90ELb0ELb1ELb1ELb1ELb0ELb0ELb0ELb1ELb1ELb1ELb1ELb0EEENS1_21CollectiveEpilogueFwdISB_S9_SC_SE_Li256ELb1ELb1ELb1ELb0EEENS1_36VarlenDynamicPersistentTileSchedulerILi128ELi128ELi256ELi128ELb1ELb1ELb1ELb1ELb0ELb1EEEEEEEEEvNT_6ParamsE:
[----:B------:R-:W-:Y:S01]  /*0000*/  LDC R1, c[0x0][0x37c] ;  /* 0x0000df00ff017b82 */ /* 0x000fe20000000800 */
[----:B------:R-:W-:Y:S05]  /*0010*/  EXIT ;  /* 0x000000000000794d */ /* 0x000fea0003800000 */
.L_x_4:
        /* <DEDUP_REMOVED lines=14> */
.L_x_13:


//--------------------- .text._ZN7cutlass13device_kernelIN5flash11enable_sm90INS1_16FlashAttnFwdSm90INS1_25CollectiveMainloopFwdSm90ILi2EN4cute5tupleIJNS5_1CILi1EEES8_S8_EEENS6_IJNS7_ILi128EEESA_SA_EEELi128ENS_10bfloat16_tEfNS_4arch4Sm90ELb0ELb1ELb1ELb1ELb0ELb1ELb0ELb1ELb1ELb1ELb1ELb0EEENS1_21CollectiveEpilogueFwdISB_S9_SC_SE_Li256ELb1ELb1ELb1ELb0EEENS1_36VarlenDynamicPersistentTileSchedulerILi128ELi128ELi256ELi128ELb1ELb1ELb1ELb1ELb0ELb1EEEEEEEEEvNT_6ParamsE --------------------------
	.section	.text._ZN7cutlass13device_kernelIN5flash11enable_sm90INS1_16FlashAttnFwdSm90INS1_25CollectiveMainloopFwdSm90ILi2EN4cute5tupleIJNS5_1CILi1EEES8_S8_EEENS6_IJNS7_ILi128EEESA_SA_EEELi128ENS_10bfloat16_tEfNS_4arch4Sm90ELb0ELb1ELb1ELb1ELb0ELb1ELb0ELb1ELb1ELb1ELb1ELb0EEENS1_21CollectiveEpilogueFwdISB_S9_SC_SE_Li256ELb1ELb1ELb1ELb0EEENS1_36VarlenDynamicPersistentTileSchedulerILi128ELi128ELi256ELi128ELb1ELb1ELb1ELb1ELb0ELb1EEEEEEEEEvNT_6ParamsE,"ax",@progbits
	.align	128
.text._ZN7cutlass13device_kernelIN5flash11enable_sm90INS1_16FlashAttnFwdSm90INS1_25CollectiveMainloopFwdSm90ILi2EN4cute5tupleIJNS5_1CILi1EEES8_S8_EEENS6_IJNS7_ILi128EEESA_SA_EEELi128ENS_10bfloat16_tEfNS_4arch4Sm90ELb0ELb1ELb1ELb1ELb0ELb1ELb0ELb1ELb1ELb1ELb1ELb0EEENS1_21CollectiveEpilogueFwdISB_S9_SC_SE_Li256ELb1ELb1ELb1ELb0EEENS1_36VarlenDynamicPersistentTileSchedulerILi128ELi128ELi256ELi128ELb1ELb1ELb1ELb1ELb0ELb1EEEEEEEEEvNT_6ParamsE:
        .type           _ZN7cutlass13device_kernelIN5flash11enable_sm90INS1_16FlashAttnFwdSm90INS1_25CollectiveMainloopFwdSm90ILi2EN4cute5tupleIJNS5_1CILi1EEES8_S8_EEENS6_IJNS7_ILi128EEESA_SA_EEELi128ENS_10bfloat16_tEfNS_4arch4Sm90ELb0ELb1ELb1ELb1ELb0ELb1ELb0ELb1ELb1ELb1ELb1ELb0EEENS1_21CollectiveEpilogueFwdISB_S9_SC_SE_Li256ELb1ELb1ELb1ELb0EEENS1_36VarlenDynamicPersistentTileSchedulerILi128ELi128ELi256ELi128ELb1ELb1ELb1ELb1ELb0ELb1EEEEEEEEEvNT_6ParamsE,@function
        .size           _ZN7cutlass13device_kernelIN5flash11enable_sm90INS1_16FlashAttnFwdSm90INS1_25CollectiveMainloopFwdSm90ILi2EN4cute5tupleIJNS5_1CILi1EEES8_S8_EEENS6_IJNS7_ILi128EEESA_SA_EEELi128ENS_10bfloat16_tEfNS_4arch4Sm90ELb0ELb1ELb1ELb1ELb0ELb1ELb0ELb1ELb1ELb1ELb1ELb0EEENS1_21CollectiveEpilogueFwdISB_S9_SC_SE_Li256ELb1ELb1ELb1ELb0EEENS1_36VarlenDynamicPersistentTileSchedulerILi128ELi128ELi256ELi128ELb1ELb1ELb1ELb1ELb0ELb1EEEEEEEEEvNT_6ParamsE,(.L_x_14 - _ZN7cutlass13device_kernelIN5flash11enable_sm90INS1_16FlashAttnFwdSm90INS1_25CollectiveMainloopFwdSm90ILi2EN4cute5tupleIJNS5_1CILi1EEES8_S8_EEENS6_IJNS7_ILi128EEESA_SA_EEELi128ENS_10bfloat16_tEfNS_4arch4Sm90ELb0ELb1ELb1ELb1ELb0ELb1ELb0ELb1ELb1ELb1ELb1ELb0EEENS1_21CollectiveEpilogueFwdISB_S9_SC_SE_Li256ELb1ELb1ELb1ELb0EEENS1_36VarlenDynamicPersistentTileSchedulerILi128ELi128ELi256ELi128ELb1ELb1ELb1ELb1ELb0ELb1EEEEEEEEEvNT_6ParamsE)
        .other          _ZN7cutlass13device_kernelIN5flash11enable_sm90INS1_16FlashAttnFwdSm90INS1_25CollectiveMainloopFwdSm90ILi2EN4cute5tupleIJNS5_1CILi1EEES8_S8_EEENS6_IJNS7_ILi128EEESA_SA_EEELi128ENS_10bfloat16_tEfNS_4arch4Sm90ELb0ELb1ELb1ELb1ELb0ELb1ELb0ELb1ELb1ELb1ELb1ELb0EEENS1_21CollectiveEpilogueFwdISB_S9_SC_SE_Li256ELb1ELb1ELb1ELb0EEENS1_36VarlenDynamicPersistentTileSchedulerILi128ELi128ELi256ELi128ELb1ELb1ELb1ELb1ELb0ELb1EEEEEEEEEvNT_6ParamsE,@"STO_CUDA_ENTRY STV_DEFAULT"
_ZN7cutlass13device_kernelIN5flash11enable_sm90INS1_16FlashAttnFwdSm90INS1_25CollectiveMainloopFwdSm90ILi2EN4cute5tupleIJNS5_1CILi1EEES8_S8_EEENS6_IJNS7_ILi128EEESA_SA_EEELi128ENS_10bfloat16_tEfNS_4arch4Sm90ELb0ELb1ELb1ELb1ELb0ELb1ELb0ELb1ELb1ELb1ELb1ELb0EEENS1_21CollectiveEpilogueFwdISB_S9_SC_SE_Li256ELb1ELb1ELb1ELb0EEENS1_36VarlenDynamicPersistentTileSchedulerILi128ELi128ELi256ELi128ELb1ELb1ELb1ELb1ELb0ELb1EEEEEEEEEvNT_6ParamsE:
[----:B------:R-:W-:Y:S01]  /*0000*/  LDC R1, c[0x0][0x37c] ;  /* 0x0000df00ff017b82 */ /* 0x000fe20000000800 */
[----:B------:R-:W-:Y:S05]  /*0010*/  EXIT ;  /* 0x000000000000794d */ /* 0x000fea0003800000 */
.L_x_5:
        /* <DEDUP_REMOVED lines=14> */
.L_x_14:


//--------------------- .text._ZN7cutlass13device_kernelIN5flash11enable_sm90INS1_16FlashAttnFwdSm90INS1_25CollectiveMainloopFwdSm90ILi2EN4cute5tupleIJNS5_1CILi1EEES8_S8_EEENS6_IJNS7_ILi128EEESA_SA_EEELi128ENS_10bfloat16_tEfNS_4arch4Sm90ELb1ELb0ELb1ELb0ELb0ELb0ELb0ELb1ELb1ELb1ELb1ELb0EEENS1_21CollectiveEpilogueFwdISB_S9_SC_SE_Li256ELb0ELb1ELb1ELb0EEENS1_19SingleTileSchedulerILb0ELb1ELb1ELi128EEEEEEEEEvNT_6ParamsE --------------------------
	.section	.text._ZN7cutlass13device_kernelIN5flash11enable_sm90INS1_16FlashAttnFwdSm90INS1_25CollectiveMainloopFwdSm90ILi2EN4cute5tupleIJNS5_1CILi1EEES8_S8_EEENS6_IJNS7_ILi128EEESA_SA_EEELi128ENS_10bfloat16_tEfNS_4arch4Sm90ELb1ELb0ELb1ELb0ELb0ELb0ELb0ELb1ELb1ELb1ELb1ELb0EEENS1_21CollectiveEpilogueFwdISB_S9_SC_SE_Li256ELb0ELb1ELb1ELb0EEENS1_19SingleTileSchedulerILb0ELb1ELb1ELi128EEEEEEEEEvNT_6ParamsE,"ax",@progbits
	.align	128
.text._ZN7cutlass13device_kernelIN5flash11enable_sm90INS1_16FlashAttnFwdSm90INS1_25CollectiveMainloopFwdSm90ILi2EN4cute5tupleIJNS5_1CILi1EEES8_S8_EEENS6_IJNS7_ILi128EEESA_SA_EEELi128ENS_10bfloat16_tEfNS_4arch4Sm90ELb1ELb0ELb1ELb0ELb0ELb0ELb0ELb1ELb1ELb1ELb1ELb0EEENS1_21CollectiveEpilogueFwdISB_S9_SC_SE_Li256ELb0ELb1ELb1ELb0EEENS1_19SingleTileSchedulerILb0ELb1ELb1ELi128EEEEEEEEEvNT_6ParamsE:
        .type           _ZN7cutlass13device_kernelIN5flash11enable_sm90INS1_16FlashAttnFwdSm90INS1_25CollectiveMainloopFwdSm90ILi2EN4cute5tupleIJNS5_1CILi1EEES8_S8_EEENS6_IJNS7_ILi128EEESA_SA_EEELi128ENS_10bfloat16_tEfNS_4arch4Sm90ELb1ELb0ELb1ELb0ELb0ELb0ELb0ELb1ELb1ELb1ELb1ELb0EEENS1_21CollectiveEpilogueFwdISB_S9_SC_SE_Li256ELb0ELb1ELb1ELb0EEENS1_19SingleTileSchedulerILb0ELb1ELb1ELi128EEEEEEEEEvNT_6ParamsE,@function
        .size           _ZN7cutlass13device_kernelIN5flash11enable_sm90INS1_16FlashAttnFwdSm90INS1_25CollectiveMainloopFwdSm90ILi2EN4cute5tupleIJNS5_1CILi1EEES8_S8_EEENS6_IJNS7_ILi128EEESA_SA_EEELi128ENS_10bfloat16_tEfNS_4arch4Sm90ELb1ELb0ELb1ELb0ELb0ELb0ELb0ELb1ELb1ELb1ELb1ELb0EEENS1_21CollectiveEpilogueFwdISB_S9_SC_SE_Li256ELb0ELb1ELb1ELb0EEENS1_19SingleTileSchedulerILb0ELb1ELb1ELi128EEEEEEEEEvNT_6ParamsE,(.L_x_15 - _ZN7cutlass13device_kernelIN5flash11enable_sm90INS1_16FlashAttnFwdSm90INS1_25CollectiveMainloopFwdSm90ILi2EN4cute5tupleIJNS5_1CILi1EEES8_S8_EEENS6_IJNS7_ILi128EEESA_SA_EEELi128ENS_10bfloat16_tEfNS_4arch4Sm90ELb1ELb0ELb1ELb0ELb0ELb0ELb0ELb1ELb1ELb1ELb1ELb0EEENS1_21CollectiveEpilogueFwdISB_S9_SC_SE_Li256ELb0ELb1ELb1ELb0EEENS1_19SingleTileSchedulerILb0ELb1ELb1ELi128EEEEEEEEEvNT_6ParamsE)
        .other          _ZN7cutlass13device_kernelIN5flash11enable_sm90INS1_16FlashAttnFwdSm90INS1_25CollectiveMainloopFwdSm90ILi2EN4cute5tupleIJNS5_1CILi1EEES8_S8_EEENS6_IJNS7_ILi128EEESA_SA_EEELi128ENS_10bfloat16_tEfNS_4arch4Sm90ELb1ELb0ELb1ELb0ELb0ELb0ELb0ELb1ELb1ELb1ELb1ELb0EEENS1_21CollectiveEpilogueFwdISB_S9_SC_SE_Li256ELb0ELb1ELb1ELb0EEENS1_19SingleTileSchedulerILb0ELb1ELb1ELi128EEEEEEEEEvNT_6ParamsE,@"STO_CUDA_ENTRY STV_DEFAULT"
_ZN7cutlass13device_kernelIN5flash11enable_sm90INS1_16FlashAttnFwdSm90INS1_25CollectiveMainloopFwdSm90ILi2EN4cute5tupleIJNS5_1CILi1EEES8_S8_EEENS6_IJNS7_ILi128EEESA_SA_EEELi128ENS_10bfloat16_tEfNS_4arch4Sm90ELb1ELb0ELb1ELb0ELb0ELb0ELb0ELb1ELb1ELb1ELb1ELb0EEENS1_21CollectiveEpilogueFwdISB_S9_SC_SE_Li256ELb0ELb1ELb1ELb0EEENS1_19SingleTileSchedulerILb0ELb1ELb1ELi128EEEEEEEEEvNT_6ParamsE:
[----:B------:R-:W-:Y:S01]  /*0000*/  LDC R1, c[0x0][0x37c] ;  /* 0x0000df00ff017b82 */ /* 0x000fe20000000800 */
[----:B------:R-:W-:Y:S05]  /*0010*/  EXIT ;  /* 0x000000000000794d */ /* 0x000fea0003800000 */
.L_x_6:
        /* <DEDUP_REMOVED lines=14> */
.L_x_15:


//--------------------- .text._ZN7cutlass13device_kernelIN5flash11enable_sm90INS1_16FlashAttnFwdSm90INS1_25CollectiveMainloopFwdSm90ILi2EN4cute5tupleIJNS5_1CILi1EEES8_S8_EEENS6_IJNS7_ILi128EEESA_SA_EEELi128ENS_10bfloat16_tEfNS_4arch4Sm90ELb1ELb0ELb1ELb1ELb0ELb0ELb0ELb1ELb1ELb1ELb1ELb0EEENS1_21CollectiveEpilogueFwdISB_S9_SC_SE_Li256ELb1ELb1ELb1ELb0EEENS1_36VarlenDynamicPersistentTileSchedulerILi128ELi128ELi256ELi128ELb1ELb1ELb1ELb1ELb1ELb1EEEEEEEEEvNT_6ParamsE --------------------------
	.section	.text._ZN7cutlass13device_kernelIN5flash11enable_sm90INS1_16FlashAttnFwdSm90INS1_25CollectiveMainloopFwdSm90ILi2EN4cute5tupleIJNS5_1CILi1EEES8_S8_EEENS6_IJNS7_ILi128EEESA_SA_EEELi128ENS_10bfloat16_tEfNS_4arch4Sm90ELb1ELb0ELb1ELb1ELb0ELb0ELb0ELb1ELb1ELb1ELb1ELb0EEENS1_21CollectiveEpilogueFwdISB_S9_SC_SE_Li256ELb1ELb1ELb1ELb0EEENS1_36VarlenDynamicPersistentTileSchedulerILi128ELi128ELi256ELi128ELb1ELb1ELb1ELb1ELb1ELb1EEEEEEEEEvNT_6ParamsE,"ax",@progbits
	.align	128
.text._ZN7cutlass13device_kernelIN5flash11enable_sm90INS1_16FlashAttnFwdSm90INS1_25CollectiveMainloopFwdSm90ILi2EN4cute5tupleIJNS5_1CILi1EEES8_S8_EEENS6_IJNS7_ILi128EEESA_SA_EEELi128ENS_10bfloat16_tEfNS_4arch4Sm90ELb1ELb0ELb1ELb1ELb0ELb0ELb0ELb1ELb1ELb1ELb1ELb0EEENS1_21CollectiveEpilogueFwdISB_S9_SC_SE_Li256ELb1ELb1ELb1ELb0EEENS1_36VarlenDynamicPersistentTileSchedulerILi128ELi128ELi256ELi128ELb1ELb1ELb1ELb1ELb1ELb1EEEEEEEEEvNT_6ParamsE:
        .type           _ZN7cutlass13device_kernelIN5flash11enable_sm90INS1_16FlashAttnFwdSm90INS1_25CollectiveMainloopFwdSm90ILi2EN4cute5tupleIJNS5_1CILi1EEES8_S8_EEENS6_IJNS7_ILi128EEESA_SA_EEELi128ENS_10bfloat16_tEfNS_4arch4Sm90ELb1ELb0ELb1ELb1ELb0ELb0ELb0ELb1ELb1ELb1ELb1ELb0EEENS1_21CollectiveEpilogueFwdISB_S9_SC_SE_Li256ELb1ELb1ELb1ELb0EEENS1_36VarlenDynamicPersistentTileSchedulerILi128ELi128ELi256ELi128ELb1ELb1ELb1ELb1ELb1ELb1EEEEEEEEEvNT_6ParamsE,@function
        .size           _ZN7cutlass13device_kernelIN5flash11enable_sm90INS1_16FlashAttnFwdSm90INS1_25CollectiveMainloopFwdSm90ILi2EN4cute5tupleIJNS5_1CILi1EEES8_S8_EEENS6_IJNS7_ILi128EEESA_SA_EEELi128ENS_10bfloat16_tEfNS_4arch4Sm90ELb1ELb0ELb1ELb1ELb0ELb0ELb0ELb1ELb1ELb1ELb1ELb0EEENS1_21CollectiveEpilogueFwdISB_S9_SC_SE_Li256ELb1ELb1ELb1ELb0EEENS1_36VarlenDynamicPersistentTileSchedulerILi128ELi128ELi256ELi128ELb1ELb1ELb1ELb1ELb1ELb1EEEEEEEEEvNT_6ParamsE,(.L_x_16 - _ZN7cutlass13device_kernelIN5flash11enable_sm90INS1_16FlashAttnFwdSm90INS1_25CollectiveMainloopFwdSm90ILi2EN4cute5tupleIJNS5_1CILi1EEES8_S8_EEENS6_IJNS7_ILi128EEESA_SA_EEELi128ENS_10bfloat16_tEfNS_4arch4Sm90ELb1ELb0ELb1ELb1ELb0ELb0ELb0ELb1ELb1ELb1ELb1ELb0EEENS1_21CollectiveEpilogueFwdISB_S9_SC_SE_Li256ELb1ELb1ELb1ELb0EEENS1_36VarlenDynamicPersistentTileSchedulerILi128ELi128ELi256ELi128ELb1ELb1ELb1ELb1ELb1ELb1EEEEEEEEEvNT_6ParamsE)
        .other          _ZN7cutlass13device_kernelIN5flash11enable_sm90INS1_16FlashAttnFwdSm90INS1_25CollectiveMainloopFwdSm90ILi2EN4cute5tupleIJNS5_1CILi1EEES8_S8_EEENS6_IJNS7_ILi128EEESA_SA_EEELi128ENS_10bfloat16_tEfNS_4arch4Sm90ELb1ELb0ELb1ELb1ELb0ELb0ELb0ELb1ELb1ELb1ELb1ELb0EEENS1_21CollectiveEpilogueFwdISB_S9_SC_SE_Li256ELb1ELb1ELb1ELb0EEENS1_36VarlenDynamicPersistentTileSchedulerILi128ELi128ELi256ELi128ELb1ELb1ELb1ELb1ELb1ELb1EEEEEEEEEvNT_6ParamsE,@"STO_CUDA_ENTRY STV_DEFAULT"
_ZN7cutlass13device_kernelIN5flash11enable_sm90INS1_16FlashAttnFwdSm90INS1_25CollectiveMainloopFwdSm90ILi2EN4cute5tupleIJNS5_1CILi1EEES8_S8_EEENS6_IJNS7_ILi128EEESA_SA_EEELi128ENS_10bfloat16_tEfNS_4arch4Sm90ELb1ELb0ELb1ELb1ELb0ELb0ELb0ELb1ELb1ELb1ELb1ELb0EEENS1_21CollectiveEpilogueFwdISB_S9_SC_SE_Li256ELb1ELb1ELb1ELb0EEENS1_36VarlenDynamicPersistentTileSchedulerILi128ELi128ELi256ELi128ELb1ELb1ELb1ELb1ELb1ELb1EEEEEEEEEvNT_6ParamsE:
[----:B------:R-:W-:Y:S01]  /*0000*/  LDC R1, c[0x0][0x37c] ;  /* 0x0000df00ff017b82 */ /* 0x000fe20000000800 */
[----:B------:R-:W-:Y:S05]  /*0010*/  EXIT ;  /* 0x000000000000794d */ /* 0x000fea0003800000 */
.L_x_7:
        /* <DEDUP_REMOVED lines=14> */
.L_x_16:


//--------------------- .text._ZN7cutlass13device_kernelIN5flash11enable_sm90INS1_16FlashAttnFwdSm90INS1_25CollectiveMainloopFwdSm90ILi2EN4cute5tupleIJNS5_1CILi1EEES8_S8_EEENS6_IJNS7_ILi128EEESA_SA_EEELi128ENS_10bfloat16_tEfNS_4arch4Sm90ELb1ELb0ELb1ELb1ELb0ELb1ELb0ELb1ELb1ELb1ELb1ELb0EEENS1_21CollectiveEpilogueFwdISB_S9_SC_SE_Li256ELb1ELb1ELb1ELb0EEENS1_36VarlenDynamicPersistentTileSchedulerILi128ELi128ELi256ELi128ELb1ELb1ELb1ELb1ELb1ELb1EEEEEEEEEvNT_6ParamsE --------------------------
	.section	.text._ZN7cutlass13device_kernelIN5flash11enable_sm90INS1_16FlashAttnFwdSm90INS1_25CollectiveMainloopFwdSm90ILi2EN4cute5tupleIJNS5_1CILi1EEES8_S8_EEENS6_IJNS7_ILi128EEESA_SA_EEELi128ENS_10bfloat16_tEfNS_4arch4Sm90ELb1ELb0ELb1ELb1ELb0ELb1ELb0ELb1ELb1ELb1ELb1ELb0EEENS1_21CollectiveEpilogueFwdISB_S9_SC_SE_Li256ELb1ELb1ELb1ELb0EEENS1_36VarlenDynamicPersistentTileSchedulerILi128ELi128ELi256ELi128ELb1ELb1ELb1ELb1ELb1ELb1EEEEEEEEEvNT_6ParamsE,"ax",@progbits
	.align	128
.text._ZN7cutlass13device_kernelIN5flash11enable_sm90INS1_16FlashAttnFwdSm90INS1_25CollectiveMainloopFwdSm90ILi2EN4cute5tupleIJNS5_1CILi1EEES8_S8_EEENS6_IJNS7_ILi128EEESA_SA_EEELi128ENS_10bfloat16_tEfNS_4arch4Sm90ELb1ELb0ELb1ELb1ELb0ELb1ELb0ELb1ELb1ELb1ELb1ELb0EEENS1_21CollectiveEpilogueFwdISB_S9_SC_SE_Li256ELb1ELb1ELb1ELb0EEENS1_36VarlenDynamicPersistentTileSchedulerILi128ELi128ELi256ELi128ELb1ELb1ELb1ELb1ELb1ELb1EEEEEEEEEvNT_6ParamsE:
        .type           _ZN7cutlass13device_kernelIN5flash11enable_sm90INS1_16FlashAttnFwdSm90INS1_25CollectiveMainloopFwdSm90ILi2EN4cute5tupleIJNS5_1CILi1EEES8_S8_EEENS6_IJNS7_ILi128EEESA_SA_EEELi128ENS_10bfloat16_tEfNS_4arch4Sm90ELb1ELb0ELb1ELb1ELb0ELb1ELb0ELb1ELb1ELb1ELb1ELb0EEENS1_21CollectiveEpilogueFwdISB_S9_SC_SE_Li256ELb1ELb1ELb1ELb0EEENS1_36VarlenDynamicPersistentTileSchedulerILi128ELi128ELi256ELi128ELb1ELb1ELb1ELb1ELb1ELb1EEEEEEEEEvNT_6ParamsE,@function
        .size           _ZN7cutlass13device_kernelIN5flash11enable_sm90INS1_16FlashAttnFwdSm90INS1_25CollectiveMainloopFwdSm90ILi2EN4cute5tupleIJNS5_1CILi1EEES8_S8_EEENS6_IJNS7_ILi128EEESA_SA_EEELi128ENS_10bfloat16_tEfNS_4arch4Sm90ELb1ELb0ELb1ELb1ELb0ELb1ELb0ELb1ELb1ELb1ELb1ELb0EEENS1_21CollectiveEpilogueFwdISB_S9_SC_SE_Li256ELb1ELb1ELb1ELb0EEENS1_36VarlenDynamicPersistentTileSchedulerILi128ELi128ELi256ELi128ELb1ELb1ELb1ELb1ELb1ELb1EEEEEEEEEvNT_6ParamsE,(.L_x_17 - _ZN7cutlass13device_kernelIN5flash11enable_sm90INS1_16FlashAttnFwdSm90INS1_25CollectiveMainloopFwdSm90ILi2EN4cute5tupleIJNS5_1CILi1EEES8_S8_EEENS6_IJNS7_ILi128EEESA_SA_EEELi128ENS_10bfloat16_tEfNS_4arch4Sm90ELb1ELb0ELb1ELb1ELb0ELb1ELb0ELb1ELb1ELb1ELb1ELb0EEENS1_21CollectiveEpilogueFwdISB_S9_SC_SE_Li256ELb1ELb1ELb1ELb0EEENS1_36VarlenDynamicPersistentTileSchedulerILi128ELi128ELi256ELi128ELb1ELb1ELb1ELb1ELb1ELb1EEEEEEEEEvNT_6ParamsE)
        .other          _ZN7cutlass13device_kernelIN5flash11enable_sm90INS1_16FlashAttnFwdSm90INS1_25CollectiveMainloopFwdSm90ILi2EN4cute5tupleIJNS5_1CILi1EEES8_S8_EEENS6_IJNS7_ILi128EEESA_SA_EEELi128ENS_10bfloat16_tEfNS_4arch4Sm90ELb1ELb0ELb1ELb1ELb0ELb1ELb0ELb1ELb1ELb1ELb1ELb0EEENS1_21CollectiveEpilogueFwdISB_S9_SC_SE_Li256ELb1ELb1ELb1ELb0EEENS1_36VarlenDynamicPersistentTileSchedulerILi128ELi128ELi256ELi128ELb1ELb1ELb1ELb1ELb1ELb1EEEEEEEEEvNT_6ParamsE,@"STO_CUDA_ENTRY STV_DEFAULT"
_ZN7cutlass13device_kernelIN5flash11enable_sm90INS1_16FlashAttnFwdSm90INS1_25CollectiveMainloopFwdSm90ILi2EN4cute5tupleIJNS5_1CILi1EEES8_S8_EEENS6_IJNS7_ILi128EEESA_SA_EEELi128ENS_10bfloat16_tEfNS_4arch4Sm90ELb1ELb0ELb1ELb1ELb0ELb1ELb0ELb1ELb1ELb1ELb1ELb0EEENS1_21CollectiveEpilogueFwdISB_S9_SC_SE_Li256ELb1ELb1ELb1ELb0EEENS1_36VarlenDynamicPersistentTileSchedulerILi128ELi128ELi256ELi128ELb1ELb1ELb1ELb1ELb1ELb1EEEEEEEEEvNT_6ParamsE:
[----:B------:R-:W-:Y:S01]  /*0000*/  LDC R1, c[0x0][0x37c] ;  /* 0x0000df00ff017b82 */ /* 0x000fe20000000800 */
[----:B------:R-:W-:Y:S05]  /*0010*/  EXIT ;  /* 0x000000000000794d */ /* 0x000fea0003800000 */
.L_x_8:
        /* <DEDUP_REMOVED lines=14> */
.L_x_17:


//--------------------- .nv.shared.reserved.0     --------------------------
	.section	.nv.shared.reserved.0,"aw",@nobits
	.weak		__nv_reservedSMEM_offset_0_alias
	.size		__nv_reservedSMEM_offset_0_alias, 0, 64
	.other		__nv_reservedSMEM_offset_0_alias,@"STO_CUDA_RESERVED_SHARED STV_DEFAULT"
__nv_reservedSMEM_offset_0_alias:
	.zero		0
	.zero		64


//--------------------- .nv.global                --------------------------
	.section	.nv.global,"aw",@nobits
.nv.global:
	.type		_ZN80_INTERNAL_0c32b946_44_flash_fwd_hdim128_bf16_split_softcap_sm90_cu_f3e6f9ee_28474cute1_E,@object
	.size		_ZN80_INTERNAL_0c32b946_44_flash_fwd_hdim128_bf16_split_softcap_sm90_cu_f3e6f9ee_28474cute1_E,(_ZN80_INTERNAL_0c32b946_44_flash_fwd_hdim128_bf16_split_softcap_sm90_cu_f3e6f9ee_28474cuda3std3__45__cpo6cbeginE - _ZN80_INTERNAL_0c32b946_44_flash_fwd_hdim128_bf16_split_softcap_sm90_cu_f3e6f9ee_28474cute1_E)
_ZN80_INTERNAL_0c32b946_44_flash_fwd_hdim128_bf16_split_softcap_sm90_cu_f3e6f9ee_28474cute1_E:
	.zero		1
	.type		_ZN80_INTERNAL_0c32b946_44_flash_fwd_hdim128_bf16_split_softcap_sm90_cu_f3e6f9ee_28474cuda3std3__45__cpo6cbeginE,@object
	.size		_ZN80_INTERNAL_0c32b946_44_flash_fwd_hdim128_bf16_split_softcap_sm90_cu_f3e6f9ee_28474cuda3std3__45__cpo6cbeginE,(_ZN80_INTERNAL_0c32b946_44_flash_fwd_hdim128_bf16_split_softcap_sm90_cu_f3e6f9ee_28474cuda3std3__48in_placeE - _ZN80_INTERNAL_0c32b946_44_flash_fwd_hdim128_bf16_split_softcap_sm90_cu_f3e6f9ee_28474cuda3std3__45__cpo6cbeginE)
_ZN80_INTERNAL_0c32b946_44_flash_fwd_hdim128_bf16_split_softcap_sm90_cu_f3e6f9ee_28474cuda3std3__45__cpo6cbeginE:
	.zero		1
	.type		_ZN80_INTERNAL_0c32b946_44_flash_fwd_hdim128_bf16_split_softcap_sm90_cu_f3e6f9ee_28474cuda3std3__48in_placeE,@object
	.size		_ZN80_INTERNAL_0c32b946_44_flash_fwd_hdim128_bf16_split_softcap_sm90_cu_f3e6f9ee_28474cuda3std3__48in_placeE,(_ZN80_INTERNAL_0c32b946_44_flash_fwd_hdim128_bf16_split_softcap_sm90_cu_f3e6f9ee_28474cuda3std6ranges3__45__cpo9iter_moveE - _ZN80_INTERNAL_0c32b946_44_flash_fwd_hdim128_bf16_split_softcap_sm90_cu_f3e6f9ee_28474cuda3std3__48in_placeE)
_ZN80_INTERNAL_0c32b946_44_flash_fwd_hdim128_bf16_split_softcap_sm90_cu_f3e6f9ee_28474cuda3std3__48in_placeE:
	.zero		1
	.type		_ZN80_INTERNAL_0c32b946_44_flash_fwd_hdim128_bf16_split_softcap_sm90_cu_f3e6f9ee_28474cuda3std6ranges3__45__cpo9iter_moveE,@object
	.size		_ZN80_INTERNAL_0c32b946_44_flash_fwd_hdim128_bf16_split_softcap_sm90_cu_f3e6f9ee_28474cuda3std6ranges3__45__cpo9iter_moveE,(_ZN80_INTERNAL_0c32b946_44_flash_fwd_hdim128_bf16_split_softcap_sm90_cu_f3e6f9ee_28474cuda3std3__45__cpo5beginE - _ZN80_INTERNAL_0c32b946_44_flash_fwd_hdim128_bf16_split_softcap_sm90_cu_f3e6f9ee_28474cuda3std6ranges3__45__cpo9iter_moveE)
_ZN80_INTERNAL_0c32b946_44_flash_fwd_hdim128_bf16_split_softcap_sm90_cu_f3e6f9ee_28474cuda3std6ranges3__45__cpo9iter_moveE:
	.zero		1
	.type		_ZN80_INTERNAL_0c32b946_44_flash_fwd_hdim128_bf16_split_softcap_sm90_cu_f3e6f9ee_28474cuda3std3__45__cpo5beginE,@object
	.size		_ZN80_INTERNAL_0c32b946_44_flash_fwd_hdim128_bf16_split_softcap_sm90_cu_f3e6f9ee_28474cuda3std3__45__cpo5beginE,(_ZN80_INTERNAL_0c32b946_44_flash_fwd_hdim128_bf16_split_softcap_sm90_cu_f3e6f9ee_28474cuda3std3__482_GLOBAL__N__0c32b946_44_flash_fwd_hdim128_bf16_split_softcap_sm90_cu_f3e6f9ee_28476ignoreE - _ZN80_INTERNAL_0c32b946_44_flash_fwd_hdim128_bf16_split_softcap_sm90_cu_f3e6f9ee_28474cuda3std3__45__cpo5beginE)
_ZN80_INTERNAL_0c32b946_44_flash_fwd_hdim128_bf16_split_softcap_sm90_cu_f3e6f9ee_28474cuda3std3__45__cpo5beginE:
	.zero		1
	.type		_ZN80_INTERNAL_0c32b946_44_flash_fwd_hdim128_bf16_split_softcap_sm90_cu_f3e6f9ee_28474cuda3std3__482_GLOBAL__N__0c32b946_44_flash_fwd_hdim128_bf16_split_softcap_sm90_cu_f3e6f9ee_28476ignoreE,@object
	.size		_ZN80_INTERNAL_0c32b946_44_flash_fwd_hdim128_bf16_split_softcap_sm90_cu_f3e6f9ee_28474cuda3std3__482_GLOBAL__N__0c32b946_44_flash_fwd_hdim128_bf16_split_softcap_sm90_cu_f3e6f9ee_28476ignoreE,(_ZN80_INTERNAL_0c32b946_44_flash_fwd_hdim128_bf16_split_softcap_sm90_cu_f3e6f9ee_28474cute7productE - _ZN80_INTERNAL_0c32b946_44_flash_fwd_hdim128_bf16_split_softcap_sm90_cu_f3e6f9ee_28474cuda3std3__482_GLOBAL__N__0c32b946_44_flash_fwd_hdim128_bf16_split_softcap_sm90_cu_f3e6f9ee_28476ignoreE)
_ZN80_INTERNAL_0c32b946_44_flash_fwd_hdim128_bf16_split_softcap_sm90_cu_f3e6f9ee_28474cuda3std3__482_GLOBAL__N__0c32b946_44_flash_fwd_hdim128_bf16_split_softcap_sm90_cu_f3e6f9ee_28476ignoreE:
	.zero		1
	.type		_ZN80_INTERNAL_0c32b946_44_flash_fwd_hdim128_bf16_split_softcap_sm90_cu_f3e6f9ee_28474cute7productE,@object
	.size		_ZN80_INTERNAL_0c32b946_44_flash_fwd_hdim128_bf16_split_softcap_sm90_cu_f3e6f9ee_28474cute7productE,(_ZN80_INTERNAL_0c32b946_44_flash_fwd_hdim128_bf16_split_softcap_sm90_cu_f3e6f9ee_28474cuda3std3__45__cpo3endE - _ZN80_INTERNAL_0c32b946_44_flash_fwd_hdim128_bf16_split_softcap_sm90_cu_f3e6f9ee_28474cute7productE)
_ZN80_INTERNAL_0c32b946_44_flash_fwd_hdim128_bf16_split_softcap_sm90_cu_f3e6f9ee_28474cute7productE:
	.zero		1
	.type		_ZN80_INTERNAL_0c32b946_44_flash_fwd_hdim128_bf16_split_softcap_sm90_cu_f3e6f9ee_28474cuda3std3__45__cpo3endE,@object
	.size		_ZN80_INTERNAL_0c32b946_44_flash_fwd_hdim128_bf16_split_softcap_sm90_cu_f3e6f9ee_28474cuda3std3__45__cpo3endE,(_ZN80_INTERNAL_0c32b946_44_flash_fwd_hdim128_bf16_split_softcap_sm90_cu_f3e6f9ee_28474cuda3std3__419piecewise_constructE - _ZN80_INTERNAL_0c32b946_44_flash_fwd_hdim128_bf16_split_softcap_sm90_cu_f3e6f9ee_28474cuda3std3__45__cpo3endE)
_ZN80_INTERNAL_0c32b946_44_flash_fwd_hdim128_bf16_split_softcap_sm90_cu_f3e6f9ee_28474cuda3std3__45__cpo3endE:
	.zero		1
	.type		_ZN80_INTERNAL_0c32b946_44_flash_fwd_hdim128_bf16_split_softcap_sm90_cu_f3e6f9ee_28474cuda3std3__419piecewise_constructE,@object
	.size		_ZN80_INTERNAL_0c32b946_44_flash_fwd_hdim128_bf16_split_softcap_sm90_cu_f3e6f9ee_28474cuda3std3__419piecewise_constructE,(_ZN80_INTERNAL_0c32b946_44_flash_fwd_hdim128_bf16_split_softcap_sm90_cu_f3e6f9ee_28474cuda3std3__45__cpo4cendE - _ZN80_INTERNAL_0c32b946_44_flash_fwd_hdim128_bf16_split_softcap_sm90_cu_f3e6f9ee_28474cuda3std3__419piecewise_constructE)
_ZN80_INTERNAL_0c32b946_44_flash_fwd_hdim128_bf16_split_softcap_sm90_cu_f3e6f9ee_28474cuda3std3__419piecewise_constructE:
	.zero		1
	.type		_ZN80_INTERNAL_0c32b946_44_flash_fwd_hdim128_bf16_split_softcap_sm90_cu_f3e6f9ee_28474cuda3std3__45__cpo4cendE,@object
	.size		_ZN80_INTERNAL_0c32b946_44_flash_fwd_hdim128_bf16_split_softcap_sm90_cu_f3e6f9ee_28474cuda3std3__45__cpo4cendE,(_ZN80_INTERNAL_0c32b946_44_flash_fwd_hdim128_bf16_split_softcap_sm90_cu_f3e6f9ee_28474cuda3std6ranges3__45__cpo4swapE - _ZN80_INTERNAL_0c32b946_44_flash_fwd_hdim128_bf16_split_softcap_sm90_cu_f3e6f9ee_28474cuda3std3__45__cpo4cendE)
_ZN80_INTERNAL_0c32b946_44_flash_fwd_hdim128_bf16_split_softcap_sm90_cu_f3e6f9ee_28474cuda3std3__45__cpo4cendE:
	.zero		1
	.type		_ZN80_INTERNAL_0c32b946_44_flash_fwd_hdim128_bf16_split_softcap_sm90_cu_f3e6f9ee_28474cuda3std6ranges3__45__cpo4swapE,@object
	.size		_ZN80_INTERNAL_0c32b946_44_flash_fwd_hdim128_bf16_split_softcap_sm90_cu_f3e6f9ee_28474cuda3std6ranges3__45__cpo4swapE,(.L_7 - _ZN80_INTERNAL_0c32b946_44_flash_fwd_hdim128_bf16_split_softcap_sm90_cu_f3e6f9ee_28474cuda3std6ranges3__45__cpo4swapE)
_ZN80_INTERNAL_0c32b946_44_flash_fwd_hdim128_bf16_split_softcap_sm90_cu_f3e6f9ee_28474cuda3std6ranges3__45__cpo4swapE:
	.zero		1
.L_7:


//--------------------- .nv.constant0._ZN7cutlass13device_kernelIN5flash11enable_sm90INS1_16FlashAttnFwdSm90INS1_25CollectiveMainloopFwdSm90ILi2EN4cute5tupleIJNS5_1CILi1EEES8_S8_EEENS6_IJNS7_ILi128EEENS7_ILi176EEESA_EEELi128ENS_10bfloat16_tEfNS_4arch4Sm90ELb0ELb0ELb1ELb0ELb0ELb0ELb0ELb1ELb1ELb1ELb1ELb0EEENS1_21CollectiveEpilogueFwdINS6_IJSA_SA_SB_EEES9_SD_SF_Li256ELb0ELb1ELb1ELb0EEENS1_19SingleTileSchedulerILb0ELb1ELb1ELi128EEEEEEEEEvNT_6ParamsE --------------------------
	.section	.nv.constant0._ZN7cutlass13device_kernelIN5flash11enable_sm90INS1_16FlashAttnFwdSm90INS1_25CollectiveMainloopFwdSm90ILi2EN4cute5tupleIJNS5_1CILi1EEES8_S8_EEENS6_IJNS7_ILi128EEENS7_ILi176EEESA_EEELi128ENS_10bfloat16_tEfNS_4arch4Sm90ELb0ELb0ELb1ELb0ELb0ELb0ELb0ELb1ELb1ELb1ELb1ELb0EEENS1_21CollectiveEpilogueFwdINS6_IJSA_SA_SB_EEES9_SD_SF_Li256ELb0ELb1ELb1ELb0EEENS1_19SingleTileSchedulerILb0ELb1ELb1ELi128EEEEEEEEEvNT_6ParamsE,"a",@progbits
	.sectionflags	@""
	.align	4
.nv.constant0._ZN7cutlass13device_kernelIN5flash11enable_sm90INS1_16FlashAttnFwdSm90INS1_25CollectiveMainloopFwdSm90ILi2EN4cute5tupleIJNS5_1CILi1EEES8_S8_EEENS6_IJNS7_ILi128EEENS7_ILi176EEESA_EEELi128ENS_10bfloat16_tEfNS_4arch4Sm90ELb0ELb0ELb1ELb0ELb0ELb0ELb0ELb1ELb1ELb1ELb1ELb0EEENS1_21CollectiveEpilogueFwdINS6_IJSA_SA_SB_EEES9_SD_SF_Li256ELb0ELb1ELb1ELb0EEENS1_19SingleTileSchedulerILb0ELb1ELb1ELi128EEEEEEEEEvNT_6ParamsE:
	.zero		3456


//--------------------- .nv.constant0._ZN7cutlass13device_kernelIN5flash11enable_sm90INS1_16FlashAttnFwdSm90INS1_25CollectiveMainloopFwdSm90ILi2EN4cute5tupleIJNS5_1CILi1EEES8_S8_EEENS6_IJNS7_ILi128EEENS7_ILi176EEESA_EEELi128ENS_10bfloat16_tEfNS_4arch4Sm90ELb0ELb0ELb1ELb1ELb0ELb0ELb0ELb1ELb1ELb1ELb1ELb0EEENS1_21CollectiveEpilogueFwdINS6_IJSA_SA_SB_EEES9_SD_SF_Li256ELb1ELb1ELb1ELb0EEENS1_36VarlenDynamicPersistentTileSchedulerILi128ELi176ELi256ELi128ELb1ELb1ELb1ELb0ELb1ELb1EEEEEEEEEvNT_6ParamsE --------------------------
	.section	.nv.constant0._ZN7cutlass13device_kernelIN5flash11enable_sm90INS1_16FlashAttnFwdSm90INS1_25CollectiveMainloopFwdSm90ILi2EN4cute5tupleIJNS5_1CILi1EEES8_S8_EEENS6_IJNS7_ILi128EEENS7_ILi176EEESA_EEELi128ENS_10bfloat16_tEfNS_4arch4Sm90ELb0ELb0ELb1ELb1ELb0ELb0ELb0ELb1ELb1ELb1ELb1ELb0EEENS1_21CollectiveEpilogueFwdINS6_IJSA_SA_SB_EEES9_SD_SF_Li256ELb1ELb1ELb1ELb0EEENS1_36VarlenDynamicPersistentTileSchedulerILi128ELi176ELi256ELi128ELb1ELb1ELb1ELb0ELb1ELb1EEEEEEEEEvNT_6ParamsE,"a",@progbits
	.sectionflags	@""
	.align	4
.nv.constant0._ZN7cutlass13device_kernelIN5flash11enable_sm90INS1_16FlashAttnFwdSm90INS1_25CollectiveMainloopFwdSm90ILi2EN4cute5tupleIJNS5_1CILi1EEES8_S8_EEENS6_IJNS7_ILi128EEENS7_ILi176EEESA_EEELi128ENS_10bfloat16_tEfNS_4arch4Sm90ELb0ELb0ELb1ELb1ELb0ELb0ELb0ELb1ELb1ELb1ELb1ELb0EEENS1_21CollectiveEpilogueFwdINS6_IJSA_SA_SB_EEES9_SD_SF_Li256ELb1ELb1ELb1ELb0EEENS1_36VarlenDynamicPersistentTileSchedulerILi128ELi176ELi256ELi128ELb1ELb1ELb1ELb0ELb1ELb1EEEEEEEEEvNT_6ParamsE:
	.zero		3584


//--------------------- .nv.constant0._ZN7cutlass13device_kernelIN5flash11enable_sm90INS1_16FlashAttnFwdSm90INS1_25CollectiveMainloopFwdSm90ILi2EN4cute5tupleIJNS5_1CILi1EEES8_S8_EEENS6_IJNS7_ILi128EEENS7_ILi176EEESA_EEELi128ENS_10bfloat16_tEfNS_4arch4Sm90ELb0ELb0ELb1ELb1ELb0ELb1ELb0ELb1ELb1ELb1ELb1ELb0EEENS1_21CollectiveEpilogueFwdINS6_IJSA_SA_SB_EEES9_SD_SF_Li256ELb1ELb1ELb1ELb0EEENS1_36VarlenDynamicPersistentTileSchedulerILi128ELi176ELi256ELi128ELb1ELb1ELb1ELb0ELb1ELb1EEEEEEEEEvNT_6ParamsE --------------------------
	.section	.nv.constant0._ZN7cutlass13device_kernelIN5flash11enable_sm90INS1_16FlashAttnFwdSm90INS1_25CollectiveMainloopFwdSm90ILi2EN4cute5tupleIJNS5_1CILi1EEES8_S8_EEENS6_IJNS7_ILi128EEENS7_ILi176EEESA_EEELi128ENS_10bfloat16_tEfNS_4arch4Sm90ELb0ELb0ELb1ELb1ELb0ELb1ELb0ELb1ELb1ELb1ELb1ELb0EEENS1_21CollectiveEpilogueFwdINS6_IJSA_SA_SB_EEES9_SD_SF_Li256ELb1ELb1ELb1ELb0EEENS1_36VarlenDynamicPersistentTileSchedulerILi128ELi176ELi256ELi128ELb1ELb1ELb1ELb0ELb1ELb1EEEEEEEEEvNT_6ParamsE,"a",@progbits
	.sectionflags	@""
	.align	4
.nv.constant0._ZN7cutlass13device_kernelIN5flash11enable_sm90INS1_16FlashAttnFwdSm90INS1_25CollectiveMainloopFwdSm90ILi2EN4cute5tupleIJNS5_1CILi1EEES8_S8_EEENS6_IJNS7_ILi128EEENS7_ILi176EEESA_EEELi128ENS_10bfloat16_tEfNS_4arch4Sm90ELb0ELb0ELb1ELb1ELb0ELb1ELb0ELb1ELb1ELb1ELb1ELb0EEENS1_21CollectiveEpilogueFwdINS6_IJSA_SA_SB_EEES9_SD_SF_Li256ELb1ELb1ELb1ELb0EEENS1_36VarlenDynamicPersistentTileSchedulerILi128ELi176ELi256ELi128ELb1ELb1ELb1ELb0ELb1ELb1EEEEEEEEEvNT_6ParamsE:
	.zero		3584


//--------------------- .nv.constant0._ZN7cutlass13device_kernelIN5flash11enable_sm90INS1_16FlashAttnFwdSm90INS1_25CollectiveMainloopFwdSm90ILi2EN4cute5tupleIJNS5_1CILi1EEES8_S8_EEENS6_IJNS7_ILi128EEESA_SA_EEELi128ENS_10bfloat16_tEfNS_4arch4Sm90ELb0ELb1ELb1ELb0ELb0ELb0ELb0ELb1ELb1ELb1ELb1ELb0EEENS1_21CollectiveEpilogueFwdISB_S9_SC_SE_Li256ELb0ELb1ELb1ELb0EEENS1_19SingleTileSchedulerILb0ELb1ELb1ELi128EEEEEEEEEvNT_6ParamsE --------------------------
	.section	.nv.constant0._ZN7cutlass13device_kernelIN5flash11enable_sm90INS1_16FlashAttnFwdSm90INS1_25CollectiveMainloopFwdSm90ILi2EN4cute5tupleIJNS5_1CILi1EEES8_S8_EEENS6_IJNS7_ILi128EEESA_SA_EEELi128ENS_10bfloat16_tEfNS_4arch4Sm90ELb0ELb1ELb1ELb0ELb0ELb0ELb0ELb1ELb1ELb1ELb1ELb0EEENS1_21CollectiveEpilogueFwdISB_S9_SC_SE_Li256ELb0ELb1ELb1ELb0EEENS1_19SingleTileSchedulerILb0ELb1ELb1ELi128EEEEEEEEEvNT_6ParamsE,"a",@progbits
	.sectionflags	@""
	.align	4
.nv.constant0._ZN7cutlass13device_kernelIN5flash11enable_sm90INS1_16FlashAttnFwdSm90INS1_25CollectiveMainloopFwdSm90ILi2EN4cute5tupleIJNS5_1CILi1EEES8_S8_EEENS6_IJNS7_ILi128EEESA_SA_EEELi128ENS_10bfloat16_tEfNS_4arch4Sm90ELb0ELb1ELb1ELb0ELb0ELb0ELb0ELb1ELb1ELb1ELb1ELb0EEENS1_21CollectiveEpilogueFwdISB_S9_SC_SE_Li256ELb0ELb1ELb1ELb0EEENS1_19SingleTileSchedulerILb0ELb1ELb1ELi128EEEEEEEEEvNT_6ParamsE:
	.zero		3456


//--------------------- .nv.constant0._ZN7cutlass13device_kernelIN5flash11enable_sm90INS1_16FlashAttnFwdSm90INS1_25CollectiveMainloopFwdSm90ILi2EN4cute5tupleIJNS5_1CILi1EEES8_S8_EEENS6_IJNS7_ILi128EEESA_SA_EEELi128ENS_10bfloat16_tEfNS_4arch4Sm90ELb0ELb1ELb1ELb1ELb0ELb0ELb0ELb1ELb1ELb1ELb1ELb0EEENS1_21CollectiveEpilogueFwdISB_S9_SC_SE_Li256ELb1ELb1ELb1ELb0EEENS1_36VarlenDynamicPersistentTileSchedulerILi128ELi128ELi256ELi128ELb1ELb1ELb1ELb1ELb0ELb1EEEEEEEEEvNT_6ParamsE --------------------------
	.section	.nv.constant0._ZN7cutlass13device_kernelIN5flash11enable_sm90INS1_16FlashAttnFwdSm90INS1_25CollectiveMainloopFwdSm90ILi2EN4cute5tupleIJNS5_1CILi1EEES8_S8_EEENS6_IJNS7_ILi128EEESA_SA_EEELi128ENS_10bfloat16_tEfNS_4arch4Sm90ELb0ELb1ELb1ELb1ELb0ELb0ELb0ELb1ELb1ELb1ELb1ELb0EEENS1_21CollectiveEpilogueFwdISB_S9_SC_SE_Li256ELb1ELb1ELb1ELb0EEENS1_36VarlenDynamicPersistentTileSchedulerILi128ELi128ELi256ELi128ELb1ELb1ELb1ELb1ELb0ELb1EEEEEEEEEvNT_6ParamsE,"a",@progbits
	.sectionflags	@""
	.align	4
.nv.constant0._ZN7cutlass13device_kernelIN5flash11enable_sm90INS1_16FlashAttnFwdSm90INS1_25CollectiveMainloopFwdSm90ILi2EN4cute5tupleIJNS5_1CILi1EEES8_S8_EEENS6_IJNS7_ILi128EEESA_SA_EEELi128ENS_10bfloat16_tEfNS_4arch4Sm90ELb0ELb1ELb1ELb1ELb0ELb0ELb0ELb1ELb1ELb1ELb1ELb0EEENS1_21CollectiveEpilogueFwdISB_S9_SC_SE_Li256ELb1ELb1ELb1ELb0EEENS1_36VarlenDynamicPersistentTileSchedulerILi128ELi128ELi256ELi128ELb1ELb1ELb1ELb1ELb0ELb1EEEEEEEEEvNT_6ParamsE:
	.zero		3584


//--------------------- .nv.constant0._ZN7cutlass13device_kernelIN5flash11enable_sm90INS1_16FlashAttnFwdSm90INS1_25CollectiveMainloopFwdSm90ILi2EN4cute5tupleIJNS5_1CILi1EEES8_S8_EEENS6_IJNS7_ILi128EEESA_SA_EEELi128ENS_10bfloat16_tEfNS_4arch4Sm90ELb0ELb1ELb1ELb1ELb0ELb1ELb0ELb1ELb1ELb1ELb1ELb0EEENS1_21CollectiveEpilogueFwdISB_S9_SC_SE_Li256ELb1ELb1ELb1ELb0EEENS1_36VarlenDynamicPersistentTileSchedulerILi128ELi128ELi256ELi128ELb1ELb1ELb1ELb1ELb0ELb1EEEEEEEEEvNT_6ParamsE --------------------------
	.section	.nv.constant0._ZN7cutlass13device_kernelIN5flash11enable_sm90INS1_16FlashAttnFwdSm90INS1_25CollectiveMainloopFwdSm90ILi2EN4cute5tupleIJNS5_1CILi1EEES8_S8_EEENS6_IJNS7_ILi128EEESA_SA_EEELi128ENS_10bfloat16_tEfNS_4arch4Sm90ELb0ELb1ELb1ELb1ELb0ELb1ELb0ELb1ELb1ELb1ELb1ELb0EEENS1_21CollectiveEpilogueFwdISB_S9_SC_SE_Li256ELb1ELb1ELb1ELb0EEENS1_36VarlenDynamicPersistentTileSchedulerILi128ELi128ELi256ELi128ELb1ELb1ELb1ELb1ELb0ELb1EEEEEEEEEvNT_6ParamsE,"a",@progbits
	.sectionflags	@""
	.align	4
.nv.constant0._ZN7cutlass13device_kernelIN5flash11enable_sm90INS1_16FlashAttnFwdSm90INS1_25CollectiveMainloopFwdSm90ILi2EN4cute5tupleIJNS5_1CILi1EEES8_S8_EEENS6_IJNS7_ILi128EEESA_SA_EEELi128ENS_10bfloat16_tEfNS_4arch4Sm90ELb0ELb1ELb1ELb1ELb0ELb1ELb0ELb1ELb1ELb1ELb1ELb0EEENS1_21CollectiveEpilogueFwdISB_S9_SC_SE_Li256ELb1ELb1ELb1ELb0EEENS1_36VarlenDynamicPersistentTileSchedulerILi128ELi128ELi256ELi128ELb1ELb1ELb1ELb1ELb0ELb1EEEEEEEEEvNT_6ParamsE:
	.zero		3584


//--------------------- .nv.constant0._ZN7cutlass13device_kernelIN5flash11enable_sm90INS1_16FlashAttnFwdSm90INS1_25CollectiveMainloopFwdSm90ILi2EN4cute5tupleIJNS5_1CILi1EEES8_S8_EEENS6_IJNS7_ILi128EEESA_SA_EEELi128ENS_10bfloat16_tEfNS_4arch4Sm90ELb1ELb0ELb1ELb0ELb0ELb0ELb0ELb1ELb1ELb1ELb1ELb0EEENS1_21CollectiveEpilogueFwdISB_S9_SC_SE_Li256ELb0ELb1ELb1ELb0EEENS1_19SingleTileSchedulerILb0ELb1ELb1ELi128EEEEEEEEEvNT_6ParamsE --------------------------
	.section	.nv.constant0._ZN7cutlass13device_kernelIN5flash11enable_sm90INS1_16FlashAttnFwdSm90INS1_25CollectiveMainloopFwdSm90ILi2EN4cute5tupleIJNS5_1CILi1EEES8_S8_EEENS6_IJNS7_ILi128EEESA_SA_EEELi128ENS_10bfloat16_tEfNS_4arch4Sm90ELb1ELb0ELb1ELb0ELb0ELb0ELb0ELb1ELb1ELb1ELb1ELb0EEENS1_21CollectiveEpilogueFwdISB_S9_SC_SE_Li256ELb0ELb1ELb1ELb0EEENS1_19SingleTileSchedulerILb0ELb1ELb1ELi128EEEEEEEEEvNT_6ParamsE,"a",@progbits
	.sectionflags	@""
	.align	4
.nv.constant0._ZN7cutlass13device_kernelIN5flash11enable_sm90INS1_16FlashAttnFwdSm90INS1_25CollectiveMainloopFwdSm90ILi2EN4cute5tupleIJNS5_1CILi1EEES8_S8_EEENS6_IJNS7_ILi128EEESA_SA_EEELi128ENS_10bfloat16_tEfNS_4arch4Sm90ELb1ELb0ELb1ELb0ELb0ELb0ELb0ELb1ELb1ELb1ELb1ELb0EEENS1_21CollectiveEpilogueFwdISB_S9_SC_SE_Li256ELb0ELb1ELb1ELb0EEENS1_19SingleTileSchedulerILb0ELb1ELb1ELi128EEEEEEEEEvNT_6ParamsE:
	.zero		3456


//--------------------- .nv.constant0._ZN7cutlass13device_kernelIN5flash11enable_sm90INS1_16FlashAttnFwdSm90INS1_25CollectiveMainloopFwdSm90ILi2EN4cute5tupleIJNS5_1CILi1EEES8_S8_EEENS6_IJNS7_ILi128EEESA_SA_EEELi128ENS_10bfloat16_tEfNS_4arch4Sm90ELb1ELb0ELb1ELb1ELb0ELb0ELb0ELb1ELb1ELb1ELb1ELb0EEENS1_21CollectiveEpilogueFwdISB_S9_SC_SE_Li256ELb1ELb1ELb1ELb0EEENS1_36VarlenDynamicPersistentTileSchedulerILi128ELi128ELi256ELi128ELb1ELb1ELb1ELb1ELb1ELb1EEEEEEEEEvNT_6ParamsE --------------------------
	.section	.nv.constant0._ZN7cutlass13device_kernelIN5flash11enable_sm90INS1_16FlashAttnFwdSm90INS1_25CollectiveMainloopFwdSm90ILi2EN4cute5tupleIJNS5_1CILi1EEES8_S8_EEENS6_IJNS7_ILi128EEESA_SA_EEELi128ENS_10bfloat16_tEfNS_4arch4Sm90ELb1ELb0ELb1ELb1ELb0ELb0ELb0ELb1ELb1ELb1ELb1ELb0EEENS1_21CollectiveEpilogueFwdISB_S9_SC_SE_Li256ELb1ELb1ELb1ELb0EEENS1_36VarlenDynamicPersistentTileSchedulerILi128ELi128ELi256ELi128ELb1ELb1ELb1ELb1ELb1ELb1EEEEEEEEEvNT_6ParamsE,"a",@progbits
	.sectionflags	@""
	.align	4
.nv.constant0._ZN7cutlass13device_kernelIN5flash11enable_sm90INS1_16FlashAttnFwdSm90INS1_25CollectiveMainloopFwdSm90ILi2EN4cute5tupleIJNS5_1CILi1EEES8_S8_EEENS6_IJNS7_ILi128EEESA_SA_EEELi128ENS_10bfloat16_tEfNS_4arch4Sm90ELb1ELb0ELb1ELb1ELb0ELb0ELb0ELb1ELb1ELb1ELb1ELb0EEENS1_21CollectiveEpilogueFwdISB_S9_SC_SE_Li256ELb1ELb1ELb1ELb0EEENS1_36VarlenDynamicPersistentTileSchedulerILi128ELi128ELi256ELi128ELb1ELb1ELb1ELb1ELb1ELb1EEEEEEEEEvNT_6ParamsE:
	.zero		3584


//--------------------- .nv.constant0._ZN7cutlass13device_kernelIN5flash11enable_sm90INS1_16FlashAttnFwdSm90INS1_25CollectiveMainloopFwdSm90ILi2EN4cute5tupleIJNS5_1CILi1EEES8_S8_EEENS6_IJNS7_ILi128EEESA_SA_EEELi128ENS_10bfloat16_tEfNS_4arch4Sm90ELb1ELb0ELb1ELb1ELb0ELb1ELb0ELb1ELb1ELb1ELb1ELb0EEENS1_21CollectiveEpilogueFwdISB_S9_SC_SE_Li256ELb1ELb1ELb1ELb0EEENS1_36VarlenDynamicPersistentTileSchedulerILi128ELi128ELi256ELi128ELb1ELb1ELb1ELb1ELb1ELb1EEEEEEEEEvNT_6ParamsE --------------------------
	.section	.nv.constant0._ZN7cutlass13device_kernelIN5flash11enable_sm90INS1_16FlashAttnFwdSm90INS1_25CollectiveMainloopFwdSm90ILi2EN4cute5tupleIJNS5_1CILi1EEES8_S8_EEENS6_IJNS7_ILi128EEESA_SA_EEELi128ENS_10bfloat16_tEfNS_4arch4Sm90ELb1ELb0ELb1ELb1ELb0ELb1ELb0ELb1ELb1ELb1ELb1ELb0EEENS1_21CollectiveEpilogueFwdISB_S9_SC_SE_Li256ELb1ELb1ELb1ELb0EEENS1_36VarlenDynamicPersistentTileSchedulerILi128ELi128ELi256ELi128ELb1ELb1ELb1ELb1ELb1ELb1EEEEEEEEEvNT_6ParamsE,"a",@progbits
	.sectionflags	@""
	.align	4
.nv.constant0._ZN7cutlass13device_kernelIN5flash11enable_sm90INS1_16FlashAttnFwdSm90INS1_25CollectiveMainloopFwdSm90ILi2EN4cute5tupleIJNS5_1CILi1EEES8_S8_EEENS6_IJNS7_ILi128EEESA_SA_EEELi128ENS_10bfloat16_tEfNS_4arch4Sm90ELb1ELb0ELb1ELb1ELb0ELb1ELb0ELb1ELb1ELb1ELb1ELb0EEENS1_21CollectiveEpilogueFwdISB_S9_SC_SE_Li256ELb1ELb1ELb1ELb0EEENS1_36VarlenDynamicPersistentTileSchedulerILi128ELi128ELi256ELi128ELb1ELb1ELb1ELb1ELb1ELb1EEEEEEEEEvNT_6ParamsE:
	.zero		3584


//--------------------- SYMBOLS --------------------------

	.type		.nv.reservedSmem.offset0,@object
	.size		.nv.reservedSmem.offset0,0x4
